	.target	sm_90a

	.elftype	@"ET_EXEC"


//--------------------- .note.nv.tkinfo           --------------------------
	.section	.note.nv.tkinfo,"",@"SHT_NOTE"
	.sectionflags	@"SHF_NOTE_NV_TKINFO"
	.tkinfo
        /*0018*/ 	.word	0x00000002
        /*0030*/ 	.string	""
        /*0030*/ 	.string	"ptxas"
        /*0030*/ 	.string	"Cuda compilation tools, release 13.0, V13.0.88"
        /*0030*/ 	.string	"Build cuda_13.0.r13.0/compiler.36424714_0"
        /*0030*/ 	.string	"-arch sm_90a -m 64 "



//--------------------- .note.nv.cuinfo           --------------------------
	.section	.note.nv.cuinfo,"",@"SHT_NOTE"
	.sectionflags	@"SHF_NOTE_NV_CUINFO"
        /*0018*/ 	.short	0x0002
        /*001a*/ 	.short	0x005a
        /*001c*/ 	.short	0x0082
	.zero		2


//--------------------- .nv.info                  --------------------------
	.section	.nv.info,"",@"SHT_CUDA_INFO"
	.align	4


	//----- nvinfo : EIATTR_REGCOUNT
	.align		4
        /*0000*/ 	.byte	0x04, 0x2f
        /*0002*/ 	.short	(.L_15 - .L_14)
	.align		4
.L_14:
        /*0004*/ 	.word	index@(_ZN7cutlass13device_kernelINS_4gemm6kernel13GemmUniversalIN4cute5tupleIJiiiiEEENS1_10collective13CollectiveMmaINS1_34MainloopSm90TmaGmmaWarpSpecializedILi2ENS5_IJNS4_1CILi2EEENSA_ILi1EEESC_EEENS1_35KernelTmaWarpSpecializedCooperativeEEENS5_IJNSA_ILi128EEENSA_ILi48EEENSA_ILi256EEEEEENS_10bfloat16_tENS5_IJlSC_lEEESK_SL_NS4_8TiledMMAINS4_8MMA_AtomIJNS4_4SM904GMMA27MMA_64x16x16_F32BF16BF16_SSILNSP_5MajorE0ELSR_0ELNSP_7ScaleInE1ELSS_1EEEEEENS4_6LayoutISD_NS5_IJSC_NSA_ILi0EEESW_EEEEENS5_IJNS4_10UnderscoreESZ_SZ_EEEEENS4_13SM90_TMA_LOADENS4_14ComposedLayoutINS4_7SwizzleILi3ELi4ELi3EEENS4_18smem_ptr_flag_bitsILi16EEENSV_INS5_IJNSA_ILi8EEENSA_ILi64EEEEEENS5_IJS19_SC_EEEEEEEvNS4_8identityENS4_23SM90_TMA_LOAD_MULTICASTES1D_vS1E_EENS_8epilogue10collective6detail29Sm90TmaWarpSpecializedAdapterINS1I_15DefaultEpilogueISK_SL_SL_NS1H_6thread17LinearCombinationISK_Li1EffLNS1M_9ScaleType4KindE0ELNS_15FloatRoundStyleE2ESK_EENS1_15EpilogueDefaultEEEEEvvEEEEvNT_6ParamsE)
        /*0008*/ 	.word	0x000000a8


	//----- nvinfo : EIATTR_FRAME_SIZE
	.align		4
.L_15:
        /*000c*/ 	.byte	0x04, 0x11
        /*000e*/ 	.short	(.L_17 - .L_16)
	.align		4
.L_16:
        /*0010*/ 	.word	index@(_ZN7cutlass13device_kernelINS_4gemm6kernel13GemmUniversalIN4cute5tupleIJiiiiEEENS1_10collective13CollectiveMmaINS1_34MainloopSm90TmaGmmaWarpSpecializedILi2ENS5_IJNS4_1CILi2EEENSA_ILi1EEESC_EEENS1_35KernelTmaWarpSpecializedCooperativeEEENS5_IJNSA_ILi128EEENSA_ILi48EEENSA_ILi256EEEEEENS_10bfloat16_tENS5_IJlSC_lEEESK_SL_NS4_8TiledMMAINS4_8MMA_AtomIJNS4_4SM904GMMA27MMA_64x16x16_F32BF16BF16_SSILNSP_5MajorE0ELSR_0ELNSP_7ScaleInE1ELSS_1EEEEEENS4_6LayoutISD_NS5_IJSC_NSA_ILi0EEESW_EEEEENS5_IJNS4_10UnderscoreESZ_SZ_EEEEENS4_13SM90_TMA_LOADENS4_14ComposedLayoutINS4_7SwizzleILi3ELi4ELi3EEENS4_18smem_ptr_flag_bitsILi16EEENSV_INS5_IJNSA_ILi8EEENSA_ILi64EEEEEENS5_IJS19_SC_EEEEEEEvNS4_8identityENS4_23SM90_TMA_LOAD_MULTICASTES1D_vS1E_EENS_8epilogue10collective6detail29Sm90TmaWarpSpecializedAdapterINS1I_15DefaultEpilogueISK_SL_SL_NS1H_6thread17LinearCombinationISK_Li1EffLNS1M_9ScaleType4KindE0ELNS_15FloatRoundStyleE2ESK_EENS1_15EpilogueDefaultEEEEEvvEEEEvNT_6ParamsE)
        /*0014*/ 	.word	0x00000000


	//----- nvinfo : EIATTR_MIN_STACK_SIZE
	.align		4
.L_17:
        /*0018*/ 	.byte	0x04, 0x12
        /*001a*/ 	.short	(.L_19 - .L_18)
	.align		4
.L_18:
        /*001c*/ 	.word	index@(_ZN7cutlass13device_kernelINS_4gemm6kernel13GemmUniversalIN4cute5tupleIJiiiiEEENS1_10collective13CollectiveMmaINS1_34MainloopSm90TmaGmmaWarpSpecializedILi2ENS5_IJNS4_1CILi2EEENSA_ILi1EEESC_EEENS1_35KernelTmaWarpSpecializedCooperativeEEENS5_IJNSA_ILi128EEENSA_ILi48EEENSA_ILi256EEEEEENS_10bfloat16_tENS5_IJlSC_lEEESK_SL_NS4_8TiledMMAINS4_8MMA_AtomIJNS4_4SM904GMMA27MMA_64x16x16_F32BF16BF16_SSILNSP_5MajorE0ELSR_0ELNSP_7ScaleInE1ELSS_1EEEEEENS4_6LayoutISD_NS5_IJSC_NSA_ILi0EEESW_EEEEENS5_IJNS4_10UnderscoreESZ_SZ_EEEEENS4_13SM90_TMA_LOADENS4_14ComposedLayoutINS4_7SwizzleILi3ELi4ELi3EEENS4_18smem_ptr_flag_bitsILi16EEENSV_INS5_IJNSA_ILi8EEENSA_ILi64EEEEEENS5_IJS19_SC_EEEEEEEvNS4_8identityENS4_23SM90_TMA_LOAD_MULTICASTES1D_vS1E_EENS_8epilogue10collective6detail29Sm90TmaWarpSpecializedAdapterINS1I_15DefaultEpilogueISK_SL_SL_NS1H_6thread17LinearCombinationISK_Li1EffLNS1M_9ScaleType4KindE0ELNS_15FloatRoundStyleE2ESK_EENS1_15EpilogueDefaultEEEEEvvEEEEvNT_6ParamsE)
        /*0020*/ 	.word	0x00000000
.L_19:


//--------------------- .nv.compat                --------------------------
	.section	.nv.compat,"",@"SHT_CUDA_COMPAT_INFO"
	.align	4
        /*0000*/ 	.byte	0x02, 0x09, 0x01, 0x00, 0x02, 0x02, 0x04, 0x00, 0x02, 0x05, 0x05, 0x00, 0x03, 0x07, 0x01, 0x01
        /*0010*/ 	.byte	0x02, 0x03, 0x01, 0x00, 0x02, 0x06, 0x01, 0x00, 0x04, 0x0b, 0x08, 0x00, 0x00, 0x00, 0x00, 0x00
        /*0020*/ 	.byte	0x00, 0x00, 0x00, 0x00


//--------------------- .nv.info._ZN7cutlass13device_kernelINS_4gemm6kernel13GemmUniversalIN4cute5tupleIJiiiiEEENS1_10collective13CollectiveMmaINS1_34MainloopSm90TmaGmmaWarpSpecializedILi2ENS5_IJNS4_1CILi2EEENSA_ILi1EEESC_EEENS1_35KernelTmaWarpSpecializedCooperativeEEENS5_IJNSA_ILi128EEENSA_ILi48EEENSA_ILi256EEEEEENS_10bfloat16_tENS5_IJlSC_lEEESK_SL_NS4_8TiledMMAINS4_8MMA_AtomIJNS4_4SM904GMMA27MMA_64x16x16_F32BF16BF16_SSILNSP_5MajorE0ELSR_0ELNSP_7ScaleInE1ELSS_1EEEEEENS4_6LayoutISD_NS5_IJSC_NSA_ILi0EEESW_EEEEENS5_IJNS4_10UnderscoreESZ_SZ_EEEEENS4_13SM90_TMA_LOADENS4_14ComposedLayoutINS4_7SwizzleILi3ELi4ELi3EEENS4_18smem_ptr_flag_bitsILi16EEENSV_INS5_IJNSA_ILi8EEENSA_ILi64EEEEEENS5_IJS19_SC_EEEEEEEvNS4_8identityENS4_23SM90_TMA_LOAD_MULTICASTES1D_vS1E_EENS_8epilogue10collective6detail29Sm90TmaWarpSpecializedAdapterINS1I_15DefaultEpilogueISK_SL_SL_NS1H_6thread17LinearCombinationISK_Li1EffLNS1M_9ScaleType4KindE0ELNS_15FloatRoundStyleE2ESK_EENS1_15EpilogueDefaultEEEEEvvEEEEvNT_6ParamsE --------------------------
	.section	.nv.info._ZN7cutlass13device_kernelINS_4gemm6kernel13GemmUniversalIN4cute5tupleIJiiiiEEENS1_10collective13CollectiveMmaINS1_34MainloopSm90TmaGmmaWarpSpecializedILi2ENS5_IJNS4_1CILi2EEENSA_ILi1EEESC_EEENS1_35KernelTmaWarpSpecializedCooperativeEEENS5_IJNSA_ILi128EEENSA_ILi48EEENSA_ILi256EEEEEENS_10bfloat16_tENS5_IJlSC_lEEESK_SL_NS4_8TiledMMAINS4_8MMA_AtomIJNS4_4SM904GMMA27MMA_64x16x16_F32BF16BF16_SSILNSP_5MajorE0ELSR_0ELNSP_7ScaleInE1ELSS_1EEEEEENS4_6LayoutISD_NS5_IJSC_NSA_ILi0EEESW_EEEEENS5_IJNS4_10UnderscoreESZ_SZ_EEEEENS4_13SM90_TMA_LOADENS4_14ComposedLayoutINS4_7SwizzleILi3ELi4ELi3EEENS4_18smem_ptr_flag_bitsILi16EEENSV_INS5_IJNSA_ILi8EEENSA_ILi64EEEEEENS5_IJS19_SC_EEEEEEEvNS4_8identityENS4_23SM90_TMA_LOAD_MULTICASTES1D_vS1E_EENS_8epilogue10collective6detail29Sm90TmaWarpSpecializedAdapterINS1I_15DefaultEpilogueISK_SL_SL_NS1H_6thread17LinearCombinationISK_Li1EffLNS1M_9ScaleType4KindE0ELNS_15FloatRoundStyleE2ESK_EENS1_15EpilogueDefaultEEEEEvvEEEEvNT_6ParamsE,"",@"SHT_CUDA_INFO"
	.sectionflags	@""
	.align	4


	//----- nvinfo : EIATTR_CUDA_API_VERSION
	.align		4
        /*0000*/ 	.byte	0x04, 0x37
        /*0002*/ 	.short	(.L_21 - .L_20)
.L_20:
        /*0004*/ 	.word	0x00000082


	//----- nvinfo : EIATTR_KPARAM_INFO
	.align		4
.L_21:
        /*0008*/ 	.byte	0x04, 0x17
        /*000a*/ 	.short	(.L_23 - .L_22)
.L_22:
        /*000c*/ 	.word	0x00000000
        /*0010*/ 	.short	0x0000
        /*0012*/ 	.short	0x0070
        /*0014*/ 	.byte	0x00, 0xf0, 0x01, 0x10


	//----- nvinfo : EIATTR_SPARSE_MMA_MASK
	.align		4
.L_23:
        /*0018*/ 	.byte	0x03, 0x50
        /*001a*/ 	.short	0x0000


	//----- nvinfo : EIATTR_MAXREG_COUNT
	.align		4
        /*001c*/ 	.byte	0x03, 0x1b
        /*001e*/ 	.short	0x00a8


	//----- nvinfo : EIATTR_NUM_BARRIERS
	.align		4
        /*0020*/ 	.byte	0x02, 0x4c
        /*0022*/ 	.byte	0x01
	.zero		1


	//----- nvinfo : EIATTR_EXTERNS
	.align		4
        /*0024*/ 	.byte	0x04, 0x0f
        /*0026*/ 	.short	(.L_25 - .L_24)


	//   ....[0]....
	.align		4
.L_24:
        /*0028*/ 	.word	index@(__assertfail)


	//----- nvinfo : EIATTR_MERCURY_ISA_VERSION
	.align		4
.L_25:
        /*002c*/ 	.byte	0x03, 0x5f
        /*002e*/ 	.short	0x0101


	//----- nvinfo : EIATTR_INT_WARP_WIDE_INSTR_OFFSETS
	.align		4
        /*0030*/ 	.byte	0x04, 0x31
        /*0032*/ 	.short	(.L_27 - .L_26)


	//   ....[0]....
.L_26:
        /*0034*/ 	.word	0x00000440


	//   ....[1]....
        /*0038*/ 	.word	0x00000470


	//   ....[2]....
        /*003c*/ 	.word	0x00000630


	//   ....[3]....
        /*0040*/ 	.word	0x00003f40


	//----- nvinfo : EIATTR_COOP_GROUP_MASK_REGIDS
	.align		4
.L_27:
        /*0044*/ 	.byte	0x04, 0x29
        /*0046*/ 	.short	(.L_29 - .L_28)


	//   ....[0]....
.L_28:
        /*0048*/ 	.word	0xffffffff


	//   ....[1]....
        /*004c*/ 	.word	0xffffffff


	//   ....[2]....
        /*0050*/ 	.word	0xffffffff


	//   ....[3]....
        /*0054*/ 	.word	0xffffffff


	//   ....[4]....
        /*0058*/ 	.word	0xffffffff


	//   ....[5]....
        /*005c*/ 	.word	0xffffffff


	//----- nvinfo : EIATTR_COOP_GROUP_INSTR_OFFSETS
	.align		4
.L_29:
        /*0060*/ 	.byte	0x04, 0x28
        /*0062*/ 	.short	(.L_31 - .L_30)


	//   ....[0]....
.L_30:
        /*0064*/ 	.word	0x00000060


	//   ....[1]....
        /*0068*/ 	.word	0x00000070


	//   ....[2]....
        /*006c*/ 	.word	0x00000130


	//   ....[3]....
        /*0070*/ 	.word	0x00000290


	//   ....[4]....
        /*0074*/ 	.word	0x000007b0


	//   ....[5]....
        /*0078*/ 	.word	0x000011f0


	//----- nvinfo : EIATTR_REG_RECONFIG
	.align		4
.L_31:
        /*007c*/ 	.byte	0x01, 0x54
	.zero		2


	//----- nvinfo : EIATTR_SYSCALL_OFFSETS
	.align		4
        /*0080*/ 	.byte	0x04, 0x46
        /*0082*/ 	.short	(.L_33 - .L_32)


	//   ....[0]....
.L_32:
        /*0084*/ 	.word	0x000013b0


	//----- nvinfo : EIATTR_MBARRIER_INSTR_OFFSETS
	.align		4
.L_33:
        /*0088*/ 	.byte	0x04, 0x39
        /*008a*/ 	.short	(.L_35 - .L_34)


	//   ....[0]....
.L_34:
        /*008c*/ 	.word	0x00000230
        /*0090*/ 	.word	0x000000ff
        /*0094*/ 	.word	0x00000000
        /*0098*/ 	.short	0x0100
        /*009a*/ 	.byte	0x08
	.zero		1


	//   ....[1]....
        /*009c*/ 	.word	0x00000240
        /*00a0*/ 	.word	0x000000ff
        /*00a4*/ 	.word	0x00000010
        /*00a8*/ 	.short	0x0100
        /*00aa*/ 	.byte	0x08
	.zero		1


	//   ....[2]....
        /*00ac*/ 	.word	0x00000250
        /*00b0*/ 	.word	0x000000ff
        /*00b4*/ 	.word	0x00000008
        /*00b8*/ 	.short	0x0100
        /*00ba*/ 	.byte	0x08
	.zero		1


	//   ....[3]....
        /*00bc*/ 	.word	0x00000260
        /*00c0*/ 	.word	0x000000ff
        /*00c4*/ 	.word	0x00000018
        /*00c8*/ 	.short	0x0100
        /*00ca*/ 	.byte	0x08
	.zero		1


	//   ....[4]....
        /*00cc*/ 	.word	0x000006b0
        /*00d0*/ 	.word	0x000000ff
        /*00d4*/ 	.word	0x00000030
        /*00d8*/ 	.short	0x0100
        /*00da*/ 	.byte	0x06
	.zero		1


	//   ....[5]....
        /*00dc*/ 	.word	0x00000740
        /*00e0*/ 	.word	0x000000ff
        /*00e4*/ 	.word	0x00000038
        /*00e8*/ 	.short	0x0100
        /*00ea*/ 	.byte	0x06
	.zero		1


	//   ....[6]....
        /*00ec*/ 	.word	0x00001470
        /*00f0*/ 	.word	0x00000003
        /*00f4*/ 	.word	0x00000000
        /*00f8*/ 	.short	0x010a
        /*00fa*/ 	.byte	0x3f
	.zero		1


	//   ....[7]....
        /*00fc*/ 	.word	0x000014b0
        /*0100*/ 	.word	0x00000003
        /*0104*/ 	.word	0x00000000
        /*0108*/ 	.short	0x010a
        /*010a*/ 	.byte	0x3f
	.zero		1


	//   ....[8]....
        /*010c*/ 	.word	0x000029e0
        /*0110*/ 	.word	0x00000005
        /*0114*/ 	.word	0x00000000
        /*0118*/ 	.short	0x010a
        /*011a*/ 	.byte	0x3f
	.zero		1


	//   ....[9]....
        /*011c*/ 	.word	0x00002a20
        /*0120*/ 	.word	0x00000005
        /*0124*/ 	.word	0x00000000
        /*0128*/ 	.short	0x010a
        /*012a*/ 	.byte	0x3f
	.zero		1


	//   ....[10]....
        /*012c*/ 	.word	0x00003de0
        /*0130*/ 	.word	0x00000005
        /*0134*/ 	.word	0x00000000
        /*0138*/ 	.short	0x0101
        /*013a*/ 	.byte	0x3f
	.zero		1


	//   ....[11]....
        /*013c*/ 	.word	0x00003fc0
        /*0140*/ 	.word	0x00000003
        /*0144*/ 	.word	0x00000000
        /*0148*/ 	.short	0x0101
        /*014a*/ 	.byte	0x3f
	.zero		1


	//   ....[12]....
        /*014c*/ 	.word	0x00006c30
        /*0150*/ 	.word	0x00000014
        /*0154*/ 	.word	0x00000010
        /*0158*/ 	.short	0x010a
        /*015a*/ 	.byte	0x3f
	.zero		1


	//   ....[13]....
        /*015c*/ 	.word	0x00007220
        /*0160*/ 	.word	0x00000005
        /*0164*/ 	.word	0x00000038
        /*0168*/ 	.short	0x0101
        /*016a*/ 	.byte	0x3f
	.zero		1


	//   ....[14]....
        /*016c*/ 	.word	0x00007930
        /*0170*/ 	.word	0x00000007
        /*0174*/ 	.word	0x00000000
        /*0178*/ 	.short	0x010a
        /*017a*/ 	.byte	0x3f
	.zero		1


	//   ....[15]....
        /*017c*/ 	.word	0x000079b0
        /*0180*/ 	.word	0x00000003
        /*0184*/ 	.word	0x00000000
        /*0188*/ 	.short	0x010a
        /*018a*/ 	.byte	0x3f
	.zero		1


	//   ....[16]....
        /*018c*/ 	.word	0x00007a10
        /*0190*/ 	.word	0x00000003
        /*0194*/ 	.word	0x00000000
        /*0198*/ 	.short	0x010a
        /*019a*/ 	.byte	0x3f
	.zero		1


	//   ....[17]....
        /*019c*/ 	.word	0x00007a60
        /*01a0*/ 	.word	0x00000005
        /*01a4*/ 	.word	0x00000000
        /*01a8*/ 	.short	0x010a
        /*01aa*/ 	.byte	0x3f
	.zero		1


	//   ....[18]....
        /*01ac*/ 	.word	0x00007b30
        /*01b0*/ 	.word	0x00000014
        /*01b4*/ 	.word	0x00000010
        /*01b8*/ 	.short	0x010a
        /*01ba*/ 	.byte	0x3f
	.zero		1


	//   ....[19]....
        /*01bc*/ 	.word	0x00007c00
        /*01c0*/ 	.word	0x00000007
        /*01c4*/ 	.word	0x00000000
        /*01c8*/ 	.short	0x010a
        /*01ca*/ 	.byte	0x3f
	.zero		1


	//----- nvinfo : EIATTR_NUM_MBARRIERS
	.align		4
.L_35:
        /*01cc*/ 	.byte	0x03, 0x38
        /*01ce*/ 	.short	0x0006


	//----- nvinfo : EIATTR_EXIT_INSTR_OFFSETS
	.align		4
        /*01d0*/ 	.byte	0x04, 0x1c
        /*01d2*/ 	.short	(.L_37 - .L_36)


	//   ....[0]....
.L_36:
        /*01d4*/ 	.word	0x00000910


	//   ....[1]....
        /*01d8*/ 	.word	0x00001120


	//   ....[2]....
        /*01dc*/ 	.word	0x00006360


	//   ....[3]....
        /*01e0*/ 	.word	0x000068c0


	//   ....[4]....
        /*01e4*/ 	.word	0x00007a00


	//----- nvinfo : EIATTR_MAX_THREADS
	.align		4
.L_37:
        /*01e8*/ 	.byte	0x04, 0x05
        /*01ea*/ 	.short	(.L_39 - .L_38)
.L_38:
        /*01ec*/ 	.word	0x00000180
        /*01f0*/ 	.word	0x00000001
        /*01f4*/ 	.word	0x00000001


	//----- nvinfo : EIATTR_CRS_STACK_SIZE
	.align		4
.L_39:
        /*01f8*/ 	.byte	0x04, 0x1e
        /*01fa*/ 	.short	(.L_41 - .L_40)
.L_40:
        /*01fc*/ 	.word	0x00000000


	//----- nvinfo : EIATTR_CBANK_PARAM_SIZE
	.align		4
.L_41:
        /*0200*/ 	.byte	0x03, 0x19
        /*0202*/ 	.short	0x0470


	//----- nvinfo : EIATTR_PARAM_CBANK
	.align		4
        /*0204*/ 	.byte	0x04, 0x0a
        /*0206*/ 	.short	(.L_43 - .L_42)
	.align		4
.L_42:
        /*0208*/ 	.word	index@(.nv.constant0._ZN7cutlass13device_kernelINS_4gemm6kernel13GemmUniversalIN4cute5tupleIJiiiiEEENS1_10collective13CollectiveMmaINS1_34MainloopSm90TmaGmmaWarpSpecializedILi2ENS5_IJNS4_1CILi2EEENSA_ILi1EEESC_EEENS1_35KernelTmaWarpSpecializedCooperativeEEENS5_IJNSA_ILi128EEENSA_ILi48EEENSA_ILi256EEEEEENS_10bfloat16_tENS5_IJlSC_lEEESK_SL_NS4_8TiledMMAINS4_8MMA_AtomIJNS4_4SM904GMMA27MMA_64x16x16_F32BF16BF16_SSILNSP_5MajorE0ELSR_0ELNSP_7ScaleInE1ELSS_1EEEEEENS4_6LayoutISD_NS5_IJSC_NSA_ILi0EEESW_EEEEENS5_IJNS4_10UnderscoreESZ_SZ_EEEEENS4_13SM90_TMA_LOADENS4_14ComposedLayoutINS4_7SwizzleILi3ELi4ELi3EEENS4_18smem_ptr_flag_bitsILi16EEENSV_INS5_IJNSA_ILi8EEENSA_ILi64EEEEEENS5_IJS19_SC_EEEEEEEvNS4_8identityENS4_23SM90_TMA_LOAD_MULTICASTES1D_vS1E_EENS_8epilogue10collective6detail29Sm90TmaWarpSpecializedAdapterINS1I_15DefaultEpilogueISK_SL_SL_NS1H_6thread17LinearCombinationISK_Li1EffLNS1M_9ScaleType4KindE0ELNS_15FloatRoundStyleE2ESK_EENS1_15EpilogueDefaultEEEEEvvEEEEvNT_6ParamsE)
        /*020c*/ 	.short	0x0210
        /*020e*/ 	.short	0x0470


	//----- nvinfo : EIATTR_SW_WAR
	.align		4
.L_43:
        /*0210*/ 	.byte	0x04, 0x36
        /*0212*/ 	.short	(.L_45 - .L_44)
.L_44:
        /*0214*/ 	.word	0x00000008
.L_45:


//--------------------- .nv.callgraph             --------------------------
	.section	.nv.callgraph,"",@"SHT_CUDA_CALLGRAPH"
	.align	4
	.sectionentsize	8
	.align		4
        /*0000*/ 	.word	0x00000000
	.align		4
        /*0004*/ 	.word	0xffffffff
	.align		4
        /*0008*/ 	.word	index@(_ZN7cutlass13device_kernelINS_4gemm6kernel13GemmUniversalIN4cute5tupleIJiiiiEEENS1_10collective13CollectiveMmaINS1_34MainloopSm90TmaGmmaWarpSpecializedILi2ENS5_IJNS4_1CILi2EEENSA_ILi1EEESC_EEENS1_35KernelTmaWarpSpecializedCooperativeEEENS5_IJNSA_ILi128EEENSA_ILi48EEENSA_ILi256EEEEEENS_10bfloat16_tENS5_IJlSC_lEEESK_SL_NS4_8TiledMMAINS4_8MMA_AtomIJNS4_4SM904GMMA27MMA_64x16x16_F32BF16BF16_SSILNSP_5MajorE0ELSR_0ELNSP_7ScaleInE1ELSS_1EEEEEENS4_6LayoutISD_NS5_IJSC_NSA_ILi0EEESW_EEEEENS5_IJNS4_10UnderscoreESZ_SZ_EEEEENS4_13SM90_TMA_LOADENS4_14ComposedLayoutINS4_7SwizzleILi3ELi4ELi3EEENS4_18smem_ptr_flag_bitsILi16EEENSV_INS5_IJNSA_ILi8EEENSA_ILi64EEEEEENS5_IJS19_SC_EEEEEEEvNS4_8identityENS4_23SM90_TMA_LOAD_MULTICASTES1D_vS1E_EENS_8epilogue10collective6detail29Sm90TmaWarpSpecializedAdapterINS1I_15DefaultEpilogueISK_SL_SL_NS1H_6thread17LinearCombinationISK_Li1EffLNS1M_9ScaleType4KindE0ELNS_15FloatRoundStyleE2ESK_EENS1_15EpilogueDefaultEEEEEvvEEEEvNT_6ParamsE)
	.align		4
        /*000c*/ 	.word	index@(__assertfail)
	.align		4
        /*0010*/ 	.word	0x00000000
	.align		4
        /*0014*/ 	.word	0xfffffffe
	.align		4
        /*0018*/ 	.word	0x00000000
	.align		4
        /*001c*/ 	.word	0xfffffffd
	.align		4
        /*0020*/ 	.word	0x00000000
	.align		4
        /*0024*/ 	.word	0xfffffffc


//--------------------- .nv.constant4             --------------------------
	.section	.nv.constant4,"a",@progbits
	.align	8
	.align		8
.nv.constant4:
        /*0000*/ 	.dword	__assertfail
	.align		8
        /*0008*/ 	.dword	__unnamed_1
	.align		8
        /*0010*/ 	.dword	_ZN39_INTERNAL_5d0f8905_4_k_cu_04ff8e22_85934cuda3std3__45__cpo5beginE
	.align		8
        /*0018*/ 	.dword	_ZN39_INTERNAL_5d0f8905_4_k_cu_04ff8e22_85934cuda3std3__45__cpo3endE
	.align		8
        /*0020*/ 	.dword	_ZN39_INTERNAL_5d0f8905_4_k_cu_04ff8e22_85934cuda3std3__45__cpo6cbeginE
	.align		8
        /*0028*/ 	.dword	_ZN39_INTERNAL_5d0f8905_4_k_cu_04ff8e22_85934cuda3std3__45__cpo4cendE
	.align		8
        /*0030*/ 	.dword	_ZN39_INTERNAL_5d0f8905_4_k_cu_04ff8e22_85934cuda3std3__441_GLOBAL__N__5d0f8905_4_k_cu_04ff8e22_85936ignoreE
	.align		8
        /*0038*/ 	.dword	_ZN39_INTERNAL_5d0f8905_4_k_cu_04ff8e22_85934cuda3std3__419piecewise_constructE
	.align		8
        /*0040*/ 	.dword	_ZN39_INTERNAL_5d0f8905_4_k_cu_04ff8e22_85934cuda3std3__48in_placeE
	.align		8
        /*0048*/ 	.dword	_ZN39_INTERNAL_5d0f8905_4_k_cu_04ff8e22_85934cuda3std6ranges3__45__cpo4swapE
	.align		8
        /*0050*/ 	.dword	_ZN39_INTERNAL_5d0f8905_4_k_cu_04ff8e22_85934cuda3std6ranges3__45__cpo9iter_moveE
	.align		8
        /*0058*/ 	.dword	_ZN39_INTERNAL_5d0f8905_4_k_cu_04ff8e22_85934cute7productE
	.align		8
        /*0060*/ 	.dword	_ZN39_INTERNAL_5d0f8905_4_k_cu_04ff8e22_85934cute1_E
	.align		8
        /*0068*/ 	.dword	$str$22
	.align		8
        /*0070*/ 	.dword	$str$23


//--------------------- .text._ZN7cutlass13device_kernelINS_4gemm6kernel13GemmUniversalIN4cute5tupleIJiiiiEEENS1_10collective13CollectiveMmaINS1_34MainloopSm90TmaGmmaWarpSpecializedILi2ENS5_IJNS4_1CILi2EEENSA_ILi1EEESC_EEENS1_35KernelTmaWarpSpecializedCooperativeEEENS5_IJNSA_ILi128EEENSA_ILi48EEENSA_ILi256EEEEEENS_10bfloat16_tENS5_IJlSC_lEEESK_SL_NS4_8TiledMMAINS4_8MMA_AtomIJNS4_4SM904GMMA27MMA_64x16x16_F32BF16BF16_SSILNSP_5MajorE0ELSR_0ELNSP_7ScaleInE1ELSS_1EEEEEENS4_6LayoutISD_NS5_IJSC_NSA_ILi0EEESW_EEEEENS5_IJNS4_10UnderscoreESZ_SZ_EEEEENS4_13SM90_TMA_LOADENS4_14ComposedLayoutINS4_7SwizzleILi3ELi4ELi3EEENS4_18smem_ptr_flag_bitsILi16EEENSV_INS5_IJNSA_ILi8EEENSA_ILi64EEEEEENS5_IJS19_SC_EEEEEEEvNS4_8identityENS4_23SM90_TMA_LOAD_MULTICASTES1D_vS1E_EENS_8epilogue10collective6detail29Sm90TmaWarpSpecializedAdapterINS1I_15DefaultEpilogueISK_SL_SL_NS1H_6thread17LinearCombinationISK_Li1EffLNS1M_9ScaleType4KindE0ELNS_15FloatRoundStyleE2ESK_EENS1_15EpilogueDefaultEEEEEvvEEEEvNT_6ParamsE --------------------------
	.section	.text._ZN7cutlass13device_kernelINS_4gemm6kernel13GemmUniversalIN4cute5tupleIJiiiiEEENS1_10collective13CollectiveMmaINS1_34MainloopSm90TmaGmmaWarpSpecializedILi2ENS5_IJNS4_1CILi2EEENSA_ILi1EEESC_EEENS1_35KernelTmaWarpSpecializedCooperativeEEENS5_IJNSA_ILi128EEENSA_ILi48EEENSA_ILi256EEEEEENS_10bfloat16_tENS5_IJlSC_lEEESK_SL_NS4_8TiledMMAINS4_8MMA_AtomIJNS4_4SM904GMMA27MMA_64x16x16_F32BF16BF16_SSILNSP_5MajorE0ELSR_0ELNSP_7ScaleInE1ELSS_1EEEEEENS4_6LayoutISD_NS5_IJSC_NSA_ILi0EEESW_EEEEENS5_IJNS4_10UnderscoreESZ_SZ_EEEEENS4_13SM90_TMA_LOADENS4_14ComposedLayoutINS4_7SwizzleILi3ELi4ELi3EEENS4_18smem_ptr_flag_bitsILi16EEENSV_INS5_IJNSA_ILi8EEENSA_ILi64EEEEEENS5_IJS19_SC_EEEEEEEvNS4_8identityENS4_23SM90_TMA_LOAD_MULTICASTES1D_vS1E_EENS_8epilogue10collective6detail29Sm90TmaWarpSpecializedAdapterINS1I_15DefaultEpilogueISK_SL_SL_NS1H_6thread17LinearCombinationISK_Li1EffLNS1M_9ScaleType4KindE0ELNS_15FloatRoundStyleE2ESK_EENS1_15EpilogueDefaultEEEEEvvEEEEvNT_6ParamsE,"ax",@progbits
	.align	128
.text._ZN7cutlass13device_kernelINS_4gemm6kernel13GemmUniversalIN4cute5tupleIJiiiiEEENS1_10collective13CollectiveMmaINS1_34MainloopSm90TmaGmmaWarpSpecializedILi2ENS5_IJNS4_1CILi2EEENSA_ILi1EEESC_EEENS1_35KernelTmaWarpSpecializedCooperativeEEENS5_IJNSA_ILi128EEENSA_ILi48EEENSA_ILi256EEEEEENS_10bfloat16_tENS5_IJlSC_lEEESK_SL_NS4_8TiledMMAINS4_8MMA_AtomIJNS4_4SM904GMMA27MMA_64x16x16_F32BF16BF16_SSILNSP_5MajorE0ELSR_0ELNSP_7ScaleInE1ELSS_1EEEEEENS4_6LayoutISD_NS5_IJSC_NSA_ILi0EEESW_EEEEENS5_IJNS4_10UnderscoreESZ_SZ_EEEEENS4_13SM90_TMA_LOADENS4_14ComposedLayoutINS4_7SwizzleILi3ELi4ELi3EEENS4_18smem_ptr_flag_bitsILi16EEENSV_INS5_IJNSA_ILi8EEENSA_ILi64EEEEEENS5_IJS19_SC_EEEEEEEvNS4_8identityENS4_23SM90_TMA_LOAD_MULTICASTES1D_vS1E_EENS_8epilogue10collective6detail29Sm90TmaWarpSpecializedAdapterINS1I_15DefaultEpilogueISK_SL_SL_NS1H_6thread17LinearCombinationISK_Li1EffLNS1M_9ScaleType4KindE0ELNS_15FloatRoundStyleE2ESK_EENS1_15EpilogueDefaultEEEEEvvEEEEvNT_6ParamsE:
        .type           _ZN7cutlass13device_kernelINS_4gemm6kernel13GemmUniversalIN4cute5tupleIJiiiiEEENS1_10collective13CollectiveMmaINS1_34MainloopSm90TmaGmmaWarpSpecializedILi2ENS5_IJNS4_1CILi2EEENSA_ILi1EEESC_EEENS1_35KernelTmaWarpSpecializedCooperativeEEENS5_IJNSA_ILi128EEENSA_ILi48EEENSA_ILi256EEEEEENS_10bfloat16_tENS5_IJlSC_lEEESK_SL_NS4_8TiledMMAINS4_8MMA_AtomIJNS4_4SM904GMMA27MMA_64x16x16_F32BF16BF16_SSILNSP_5MajorE0ELSR_0ELNSP_7ScaleInE1ELSS_1EEEEEENS4_6LayoutISD_NS5_IJSC_NSA_ILi0EEESW_EEEEENS5_IJNS4_10UnderscoreESZ_SZ_EEEEENS4_13SM90_TMA_LOADENS4_14ComposedLayoutINS4_7SwizzleILi3ELi4ELi3EEENS4_18smem_ptr_flag_bitsILi16EEENSV_INS5_IJNSA_ILi8EEENSA_ILi64EEEEEENS5_IJS19_SC_EEEEEEEvNS4_8identityENS4_23SM90_TMA_LOAD_MULTICASTES1D_vS1E_EENS_8epilogue10collective6detail29Sm90TmaWarpSpecializedAdapterINS1I_15DefaultEpilogueISK_SL_SL_NS1H_6thread17LinearCombinationISK_Li1EffLNS1M_9ScaleType4KindE0ELNS_15FloatRoundStyleE2ESK_EENS1_15EpilogueDefaultEEEEEvvEEEEvNT_6ParamsE,@function
        .size           _ZN7cutlass13device_kernelINS_4gemm6kernel13GemmUniversalIN4cute5tupleIJiiiiEEENS1_10collective13CollectiveMmaINS1_34MainloopSm90TmaGmmaWarpSpecializedILi2ENS5_IJNS4_1CILi2EEENSA_ILi1EEESC_EEENS1_35KernelTmaWarpSpecializedCooperativeEEENS5_IJNSA_ILi128EEENSA_ILi48EEENSA_ILi256EEEEEENS_10bfloat16_tENS5_IJlSC_lEEESK_SL_NS4_8TiledMMAINS4_8MMA_AtomIJNS4_4SM904GMMA27MMA_64x16x16_F32BF16BF16_SSILNSP_5MajorE0ELSR_0ELNSP_7ScaleInE1ELSS_1EEEEEENS4_6LayoutISD_NS5_IJSC_NSA_ILi0EEESW_EEEEENS5_IJNS4_10UnderscoreESZ_SZ_EEEEENS4_13SM90_TMA_LOADENS4_14ComposedLayoutINS4_7SwizzleILi3ELi4ELi3EEENS4_18smem_ptr_flag_bitsILi16EEENSV_INS5_IJNSA_ILi8EEENSA_ILi64EEEEEENS5_IJS19_SC_EEEEEEEvNS4_8identityENS4_23SM90_TMA_LOAD_MULTICASTES1D_vS1E_EENS_8epilogue10collective6detail29Sm90TmaWarpSpecializedAdapterINS1I_15DefaultEpilogueISK_SL_SL_NS1H_6thread17LinearCombinationISK_Li1EffLNS1M_9ScaleType4KindE0ELNS_15FloatRoundStyleE2ESK_EENS1_15EpilogueDefaultEEEEEvvEEEEvNT_6ParamsE,(.L_x_113 - _ZN7cutlass13device_kernelINS_4gemm6kernel13GemmUniversalIN4cute5tupleIJiiiiEEENS1_10collective13CollectiveMmaINS1_34MainloopSm90TmaGmmaWarpSpecializedILi2ENS5_IJNS4_1CILi2EEENSA_ILi1EEESC_EEENS1_35KernelTmaWarpSpecializedCooperativeEEENS5_IJNSA_ILi128EEENSA_ILi48EEENSA_ILi256EEEEEENS_10bfloat16_tENS5_IJlSC_lEEESK_SL_NS4_8TiledMMAINS4_8MMA_AtomIJNS4_4SM904GMMA27MMA_64x16x16_F32BF16BF16_SSILNSP_5MajorE0ELSR_0ELNSP_7ScaleInE1ELSS_1EEEEEENS4_6LayoutISD_NS5_IJSC_NSA_ILi0EEESW_EEEEENS5_IJNS4_10UnderscoreESZ_SZ_EEEEENS4_13SM90_TMA_LOADENS4_14ComposedLayoutINS4_7SwizzleILi3ELi4ELi3EEENS4_18smem_ptr_flag_bitsILi16EEENSV_INS5_IJNSA_ILi8EEENSA_ILi64EEEEEENS5_IJS19_SC_EEEEEEEvNS4_8identityENS4_23SM90_TMA_LOAD_MULTICASTES1D_vS1E_EENS_8epilogue10collective6detail29Sm90TmaWarpSpecializedAdapterINS1I_15DefaultEpilogueISK_SL_SL_NS1H_6thread17LinearCombinationISK_Li1EffLNS1M_9ScaleType4KindE0ELNS_15FloatRoundStyleE2ESK_EENS1_15EpilogueDefaultEEEEEvvEEEEvNT_6ParamsE)
        .other          _ZN7cutlass13device_kernelINS_4gemm6kernel13GemmUniversalIN4cute5tupleIJiiiiEEENS1_10collective13CollectiveMmaINS1_34MainloopSm90TmaGmmaWarpSpecializedILi2ENS5_IJNS4_1CILi2EEENSA_ILi1EEESC_EEENS1_35KernelTmaWarpSpecializedCooperativeEEENS5_IJNSA_ILi128EEENSA_ILi48EEENSA_ILi256EEEEEENS_10bfloat16_tENS5_IJlSC_lEEESK_SL_NS4_8TiledMMAINS4_8MMA_AtomIJNS4_4SM904GMMA27MMA_64x16x16_F32BF16BF16_SSILNSP_5MajorE0ELSR_0ELNSP_7ScaleInE1ELSS_1EEEEEENS4_6LayoutISD_NS5_IJSC_NSA_ILi0EEESW_EEEEENS5_IJNS4_10UnderscoreESZ_SZ_EEEEENS4_13SM90_TMA_LOADENS4_14ComposedLayoutINS4_7SwizzleILi3ELi4ELi3EEENS4_18smem_ptr_flag_bitsILi16EEENSV_INS5_IJNSA_ILi8EEENSA_ILi64EEEEEENS5_IJS19_SC_EEEEEEEvNS4_8identityENS4_23SM90_TMA_LOAD_MULTICASTES1D_vS1E_EENS_8epilogue10collective6detail29Sm90TmaWarpSpecializedAdapterINS1I_15DefaultEpilogueISK_SL_SL_NS1H_6thread17LinearCombinationISK_Li1EffLNS1M_9ScaleType4KindE0ELNS_15FloatRoundStyleE2ESK_EENS1_15EpilogueDefaultEEEEEvvEEEEvNT_6ParamsE,@"STO_CUDA_ENTRY STV_DEFAULT"
_ZN7cutlass13device_kernelINS_4gemm6kernel13GemmUniversalIN4cute5tupleIJiiiiEEENS1_10collective13CollectiveMmaINS1_34MainloopSm90TmaGmmaWarpSpecializedILi2ENS5_IJNS4_1CILi2EEENSA_ILi1EEESC_EEENS1_35KernelTmaWarpSpecializedCooperativeEEENS5_IJNSA_ILi128EEENSA_ILi48EEENSA_ILi256EEEEEENS_10bfloat16_tENS5_IJlSC_lEEESK_SL_NS4_8TiledMMAINS4_8MMA_AtomIJNS4_4SM904GMMA27MMA_64x16x16_F32BF16BF16_SSILNSP_5MajorE0ELSR_0ELNSP_7ScaleInE1ELSS_1EEEEEENS4_6LayoutISD_NS5_IJSC_NSA_ILi0EEESW_EEEEENS5_IJNS4_10UnderscoreESZ_SZ_EEEEENS4_13SM90_TMA_LOADENS4_14ComposedLayoutINS4_7SwizzleILi3ELi4ELi3EEENS4_18smem_ptr_flag_bitsILi16EEENSV_INS5_IJNSA_ILi8EEENSA_ILi64EEEEEENS5_IJS19_SC_EEEEEEEvNS4_8identityENS4_23SM90_TMA_LOAD_MULTICASTES1D_vS1E_EENS_8epilogue10collective6detail29Sm90TmaWarpSpecializedAdapterINS1I_15DefaultEpilogueISK_SL_SL_NS1H_6thread17LinearCombinationISK_Li1EffLNS1M_9ScaleType4KindE0ELNS_15FloatRoundStyleE2ESK_EENS1_15EpilogueDefaultEEEEEvvEEEEvNT_6ParamsE:
[----:B------:R-:W0:Y:S01]  /*0000*/  LDC R1, c[0x0][0x28] ;  /* 0x00000a00ff017b82 */ /* 0x000e220000000800 */
[----:B------:R-:W1:Y:S01]  /*0010*/  S2R R18, SR_TID.X ;  /* 0x0000000000127919 */ /* 0x000e620000002100 */
[----:B------:R-:W-:Y:S01]  /*0020*/  ELECT P0, URZ, PT ;  /* 0x00000000003f782f */ /* 0x000fe20003800000 */
[----:B------:R-:W-:Y:S01]  /*0030*/  BSSY B0, `(.L_x_0) ;  /* 0x000000f000007945 */ /* 0x000fe20003800000 */
[--C-:B-1----:R-:W-:Y:S02]  /*0040*/  SHF.R.U32.HI R0, RZ, 0x5, R18.reuse ;  /* 0x00000005ff007819 */ /* 0x102fe40000011612 */
[----:B------:R-:W-:-:S03]  /*0050*/  SHF.R.U32.HI R3, RZ, 0x7, R18 ;  /* 0x00000007ff037819 */ /* 0x000fc60000011612 */
[----:B------:R-:W1:Y:S04]  /*0060*/  SHFL.IDX PT, R2, R0, RZ, 0x1f ;  /* 0x00001fff00027589 */ /* 0x000e6800000e0000 */
[----:B------:R2:W3:Y:S01]  /*0070*/  SHFL.IDX PT, R5, R3, RZ, 0x1f ;  /* 0x00001fff03057589 */ /* 0x0004e200000e0000 */
[----:B-1----:R-:W-:-:S13]  /*0080*/  ISETP.NE.OR P0, PT, R2, RZ, !P0 ;  /* 0x000000ff0200720c */ /* 0x002fda0004705670 */
[----:B0-23--:R-:W-:Y:S05]  /*0090*/  @P0 BRA `(.L_x_1) ;  /* 0x0000000000200947 */ /* 0x00dfea0003800000 */
[----:B------:R-:W-:Y:S02]  /*00a0*/  ULDC.64 UR4, c[0x0][0x198] ;  /* 0x0000660000047ab9 */ /* 0x000fe40000000a00 */
[----:B------:R-:W-:Y:S02]  /*00b0*/  UIADD3 UR6, UP0, UR4, 0xf0, URZ ;  /* 0x000000f004067890 */ /* 0x000fe4000ff1e03f */
[----:B------:R-:W-:Y:S02]  /*00c0*/  UIADD3 UR4, UP1, UR4, 0x1f0, URZ ;  /* 0x000001f004047890 */ /* 0x000fe4000ff3e03f */
[----:B------:R-:W-:Y:S02]  /*00d0*/  UIADD3.X UR7, URZ, UR5, URZ, UP0, !UPT ;  /* 0x000000053f077290 */ /* 0x000fe400087fe43f */
[----:B------:R-:W-:-:S07]  /*00e0*/  UIADD3.X UR5, URZ, UR5, URZ, UP1, !UPT ;  /* 0x000000053f057290 */ /* 0x000fce0008ffe43f */
[----:B------:R0:W-:Y:S02]  /*00f0*/  UTMACCTL.PF [UR6] ;  /* 0x00000000060079b9 */ /* 0x0001e40008040000 */
[----:B------:R0:W-:Y:S02]  /*0100*/  UTMACCTL.PF [UR4] ;  /* 0x00000000040079b9 */ /* 0x0001e40008040000 */
[----:B0-----:R-:W-:Y:S01]  /*0110*/  NOP ;  /* 0x0000000000007918 */ /* 0x001fe20000000000 */
.L_x_1:
[----:B------:R-:W-:Y:S05]  /*0120*/  BSYNC B0 ;  /* 0x0000000000007941 */ /* 0x000fea0003800000 */
.L_x_0:
[----:B------:R-:W0:Y:S02]  /*0130*/  SHFL.IDX PT, R3, R0, RZ, 0x1f ;  /* 0x00001fff00037589 */ /* 0x000e2400000e0000 */
[----:B0-----:R-:W-:-:S13]  /*0140*/  ISETP.NE.AND P0, PT, R3, RZ, PT ;  /* 0x000000ff0300720c */ /* 0x001fda0003f05270 */
[----:B------:R-:W-:Y:S05]  /*0150*/  @P0 BRA `(.L_x_2) ;  /* 0x0000000000480947 */ /* 0x000fea0003800000 */
[----:B------:R-:W0:Y:S01]  /*0160*/  S2UR UR8, SR_CgaCtaId ;  /* 0x00000000000879c3 */ /* 0x000e220000008800 */
[----:B------:R-:W-:Y:S01]  /*0170*/  UMOV UR4, 0x400 ;  /* 0x0000040000047882 */ /* 0x000fe20000000000 */
[----:B------:R-:W-:Y:S01]  /*0180*/  UMOV UR5, 0x1 ;  /* 0x0000000100057882 */ /* 0x000fe20000000000 */
[----:B------:R-:W-:Y:S01]  /*0190*/  UMOV UR6, 0x4 ;  /* 0x0000000400067882 */ /* 0x000fe20000000000 */
[----:B------:R-:W-:Y:S01]  /*01a0*/  ELECT P0, URZ, PT ;  /* 0x00000000003f782f */ /* 0x000fe20003800000 */
[----:B------:R-:W-:-:S04]  /*01b0*/  UIADD3 UR6, -UR6, 0x100000, URZ ;  /* 0x0010000006067890 */ /* 0x000fc8000fffe13f */
[----:B------:R-:W-:Y:S02]  /*01c0*/  USHF.L.U32 UR7, UR6, 0xb, URZ ;  /* 0x0000000b06077899 */ /* 0x000fe4000800063f */
[----:B------:R-:W-:Y:S02]  /*01d0*/  USHF.L.U32 UR6, UR6, 0x1, URZ ;  /* 0x0000000106067899 */ /* 0x000fe4000800063f */
[----:B0-----:R-:W-:Y:S02]  /*01e0*/  ULEA UR8, UR8, UR4, 0x18 ;  /* 0x0000000408087291 */ /* 0x001fe4000f8ec03f */
[----:B------:R-:W-:-:S04]  /*01f0*/  UIADD3 UR4, -UR5, 0x100000, URZ ;  /* 0x0010000005047890 */ /* 0x000fc8000fffe13f */
[----:B------:R-:W-:Y:S02]  /*0200*/  USHF.L.U32 UR5, UR4, 0xb, URZ ;  /* 0x0000000b04057899 */ /* 0x000fe4000800063f */
[----:B------:R-:W-:Y:S01]  /*0210*/  USHF.L.U32 UR4, UR4, 0x1, URZ ;  /* 0x0000000104047899 */ /* 0x000fe2000800063f */
[----:B------:R-:W0:Y:S11]  /*0220*/  FENCE.VIEW.ASYNC.S ;  /* 0x00000000000073c6 */ /* 0x000e360000000000 */
[----:B0-----:R0:W1:Y:S01]  /*0230*/  SYNCS.EXCH.64 URZ, [UR8], UR4 ;  /* 0x00000004083f75b2 */ /* 0x0010620008000100 */
[----:B------:R0:W2:Y:S01]  /*0240*/  SYNCS.EXCH.64 URZ, [UR8+0x10], UR6 ;  /* 0x00001006083f75b2 */ /* 0x0000a20008000100 */
[----:B------:R0:W3:Y:S01]  /*0250*/  SYNCS.EXCH.64 URZ, [UR8+0x8], UR4 ;  /* 0x00000804083f75b2 */ /* 0x0000e20008000100 */
[----:B------:R0:W4:Y:S01]  /*0260*/  SYNCS.EXCH.64 URZ, [UR8+0x18], UR6 ;  /* 0x00001806083f75b2 */ /* 0x0001220008000100 */
[----:B------:R-:W-:Y:S01]  /*0270*/  NOP ;  /* 0x0000000000007918 */ /* 0x000fe20000000000 */
.L_x_2:
[----:B------:R-:W-:Y:S01]  /*0280*/  SHF.R.S32.HI R7, RZ, 0x1f, R18 ;  /* 0x0000001fff077819 */ /* 0x000fe20000011412 */
[----:B------:R-:W5:Y:S01]  /*0290*/  SHFL.IDX PT, R0, R0, RZ, 0x1f ;  /* 0x00001fff00007589 */ /* 0x000f6200000e0000 */
[----:B0-----:R-:W0:Y:S01]  /*02a0*/  S2UR UR8, SR_CTAID.X ;  /* 0x00000000000879c3 */ /* 0x001e220000002500 */
[----:B------:R-:W-:Y:S02]  /*02b0*/  ELECT P0, URZ, PT ;  /* 0x00000000003f782f */ /* 0x000fe40003800000 */
[----:B------:R-:W-:Y:S01]  /*02c0*/  LEA.HI R7, R7, R18, RZ, 0x7 ;  /* 0x0000001207077211 */ /* 0x000fe200078f38ff */
[----:B------:R-:W1:Y:S01]  /*02d0*/  S2R R4, SR_CTAID.Y ;  /* 0x0000000000047919 */ /* 0x000e620000002600 */
[----:B------:R-:W-:Y:S01]  /*02e0*/  SHF.R.S32.HI R8, RZ, 0x1f, R3 ;  /* 0x0000001fff087819 */ /* 0x000fe20000011403 */
[----:B------:R-:W-:Y:S01]  /*02f0*/  ULDC UR4, c[0x0][0x150] ;  /* 0x0000540000047ab9 */ /* 0x000fe20000000800 */
[----:B------:R-:W-:Y:S01]  /*0300*/  LOP3.LUT R7, R7, 0xffffff80, RZ, 0xc0, !PT ;  /* 0xffffff8007077812 */ /* 0x000fe200078ec0ff */
[----:B------:R-:W-:Y:S01]  /*0310*/  NOP ;  /* 0x0000000000007918 */ /* 0x000fe20000000000 */
[----:B------:R-:W-:Y:S01]  /*0320*/  LEA.HI R8, R8, R3, RZ, 0x2 ;  /* 0x0000000308087211 */ /* 0x000fe200078f10ff */
[----:B------:R-:W2:Y:S01]  /*0330*/  LDC R10, c[0x0][0x144] ;  /* 0x00005100ff0a7b82 */ /* 0x000ea20000000800 */
[----:B------:R-:W-:Y:S01]  /*0340*/  NOP ;  /* 0x0000000000007918 */ /* 0x000fe20000000000 */
[----:B------:R-:W-:Y:S01]  /*0350*/  IMAD.IADD R6, R18, 0x1, -R7 ;  /* 0x0000000112067824 */ /* 0x000fe200078e0a07 */
[----:B------:R-:W-:Y:S01]  /*0360*/  LOP3.LUT R8, R8, 0x3ffffffc, RZ, 0xc0, !PT ;  /* 0x3ffffffc08087812 */ /* 0x000fe200078ec0ff */
[----:B------:R-:W-:Y:S01]  /*0370*/  IMAD.MOV.U32 R23, RZ, RZ, 0x1 ;  /* 0x00000001ff177424 */ /* 0x000fe200078e00ff */
[----:B------:R-:W-:-:S02]  /*0380*/  ISETP.NE.AND P3, PT, R5, RZ, PT ;  /* 0x000000ff0500720c */ /* 0x000fc40003f65270 */
[----:B------:R-:W-:Y:S01]  /*0390*/  SHF.R.S32.HI R7, RZ, 0x1f, R6 ;  /* 0x0000001fff077819 */ /* 0x000fe20000011406 */
[----:B------:R-:W-:Y:S01]  /*03a0*/  IMAD.IADD R8, R3, 0x1, -R8 ;  /* 0x0000000103087824 */ /* 0x000fe200078e0a08 */
[----:B------:R-:W3:Y:S02]  /*03b0*/  LDC R13, c[0x0][0x140] ;  /* 0x00005000ff0d7b82 */ /* 0x000ee40000000800 */
[----:B------:R-:W-:Y:S02]  /*03c0*/  LEA.HI R7, R7, R6, RZ, 0x3 ;  /* 0x0000000607077211 */ /* 0x000fe400078f18ff */
[----:B-----5:R-:W-:Y:S02]  /*03d0*/  ISETP.NE.OR P0, PT, R0, RZ, !P0 ;  /* 0x000000ff0000720c */ /* 0x020fe40004705670 */
[--C-:B------:R-:W-:Y:S02]  /*03e0*/  SHF.R.S32.HI R0, RZ, 0x3, R7.reuse ;  /* 0x00000003ff007819 */ /* 0x100fe40000011407 */
[----:B------:R-:W-:-:S02]  /*03f0*/  SHF.R.S32.HI R7, RZ, 0x1f, R7 ;  /* 0x0000001fff077819 */ /* 0x000fc40000011407 */
[----:B0-----:R-:W-:Y:S02]  /*0400*/  I2FP.F32.U32 R9, UR8 ;  /* 0x0000000800097c45 */ /* 0x001fe40008201000 */
[----:B------:R-:W-:-:S03]  /*0410*/  LEA.HI R7, R7, R0, RZ, 0x2 ;  /* 0x0000000007077211 */ /* 0x000fc600078f10ff */
[----:B------:R-:W-:Y:S01]  /*0420*/  FMUL R9, R9, UR4 ;  /* 0x0000000409097c20 */ /* 0x000fe20008400000 */
[----:B------:R-:W-:Y:S01]  /*0430*/  LOP3.LUT R7, R7, 0xfffffffc, RZ, 0xc0, !PT ;  /* 0xfffffffc07077812 */ /* 0x000fe200078ec0ff */
[----:B------:R-:W-:Y:S01]  /*0440*/  VOTEU.ALL UP0, P0 ;  /* 0x00000000003f7886 */ /* 0x000fe20000000000 */
[----:B-1----:R-:W-:Y:S01]  /*0450*/  I2FP.F32.U32 R3, R4 ;  /* 0x0000000400037245 */ /* 0x002fe20000201000 */
[----:B------:R-:W-:Y:S01]  /*0460*/  ULDC UR4, c[0x0][0x154] ;  /* 0x0000550000047ab9 */ /* 0x000fe20000000800 */
[----:B------:R-:W-:Y:S01]  /*0470*/  VOTEU.ALL UP1, P0 ;  /* 0x00000000003f7886 */ /* 0x000fe20000020000 */
[----:B------:R-:W0:Y:S01]  /*0480*/  F2I.U32.TRUNC.NTZ R9, R9 ;  /* 0x0000000900097305 */ /* 0x000e22000020f000 */
[----:B------:R-:W-:Y:S01]  /*0490*/  IMAD.IADD R7, R0, 0x1, -R7 ;  /* 0x0000000100077824 */ /* 0x000fe200078e0a07 */
[----:B------:R-:W1:Y:S01]  /*04a0*/  @!UP0 S2UR UR7, SR_CgaCtaId ;  /* 0x00000000000789c3 */ /* 0x000e620000008800 */
[----:B------:R-:W-:Y:S01]  /*04b0*/  FMUL R12, R3, UR4 ;  /* 0x00000004030c7c20 */ /* 0x000fe20008400000 */
[----:B------:R-:W-:Y:S01]  /*04c0*/  UMOV UR4, 0x20 ;  /* 0x0000002000047882 */ /* 0x000fe20000000000 */
[----:B------:R-:W-:Y:S01]  /*04d0*/  IMAD R8, R8, 0x4, R7 ;  /* 0x0000000408087824 */ /* 0x000fe200078e0207 */
[----:B------:R-:W-:Y:S01]  /*04e0*/  @!UP0 UMOV UR6, 0x400 ;  /* 0x0000040000068882 */ /* 0x000fe20000000000 */
[----:B------:R-:W-:-:S04]  /*04f0*/  @!UP0 UIADD3 UR4, -UR4, 0x100000, URZ ;  /* 0x0010000004048890 */ /* 0x000fc8000fffe13f */
[----:B------:R-:W-:Y:S02]  /*0500*/  @!UP0 USHF.L.U32 UR5, UR4, 0xb, URZ ;  /* 0x0000000b04058899 */ /* 0x000fe4000800063f */
[----:B------:R-:W-:Y:S01]  /*0510*/  @!UP0 USHF.L.U32 UR4, UR4, 0x1, URZ ;  /* 0x0000000104048899 */ /* 0x000fe2000800063f */
[----:B---3--:R-:W-:Y:S01]  /*0520*/  ISETP.EQ.U32.AND P2, PT, R13, 0x1, PT ;  /* 0x000000010d00780c */ /* 0x008fe20003f42070 */
[----:B------:R-:W3:Y:S01]  /*0530*/  F2I.U32.TRUNC.NTZ R12, R12 ;  /* 0x0000000c000c7305 */ /* 0x000ee2000020f000 */
[----:B------:R-:W-:Y:S01]  /*0540*/  LEA.HI R0, R8, R8, RZ, 0x1 ;  /* 0x0000000808007211 */ /* 0x000fe200078f08ff */
[----:B------:R-:W5:Y:S03]  /*0550*/  LDC R7, c[0x0][0x148] ;  /* 0x00005200ff077b82 */ /* 0x000f660000000800 */
[----:B------:R-:W-:Y:S01]  /*0560*/  LOP3.LUT R11, R0, 0xfffffffe, RZ, 0xc0, !PT ;  /* 0xfffffffe000b7812 */ /* 0x000fe200078ec0ff */
[----:B0-----:R-:W-:Y:S01]  /*0570*/  IMAD.MOV R15, RZ, RZ, -R9 ;  /* 0x000000ffff0f7224 */ /* 0x001fe200078e0a09 */
[----:B------:R-:W-:-:S03]  /*0580*/  SHF.R.S32.HI R9, RZ, 0x1f, R2 ;  /* 0x0000001fff097819 */ /* 0x000fc60000011402 */
[----:B--2---:R-:W-:Y:S01]  /*0590*/  IMAD R3, R10, R15, UR8 ;  /* 0x000000080a037e24 */ /* 0x004fe2000f8e020f */
[----:B------:R-:W-:Y:S01]  /*05a0*/  LEA.HI R9, R9, R2, RZ, 0x2 ;  /* 0x0000000209097211 */ /* 0x000fe200078f10ff */
[C---:B------:R-:W-:Y:S02]  /*05b0*/  IMAD.IADD R0, R8.reuse, 0x1, -R11 ;  /* 0x0000000108007824 */ /* 0x040fe400078e0a0b */
[----:B------:R-:W-:Y:S01]  /*05c0*/  IMAD.SHL.U32 R11, R8, 0x4, RZ ;  /* 0x00000004080b7824 */ /* 0x000fe200078e00ff */
[----:B------:R-:W-:Y:S01]  /*05d0*/  LOP3.LUT R9, R9, 0xfffffffc, RZ, 0xc0, !PT ;  /* 0xfffffffc09097812 */ /* 0x000fe200078ec0ff */
[----:B---3--:R-:W-:Y:S01]  /*05e0*/  IMAD.MOV R21, RZ, RZ, -R12 ;  /* 0x000000ffff157224 */ /* 0x008fe200078e0a0c */
[----:B------:R-:W-:Y:S01]  /*05f0*/  ISETP.NE.AND P4, PT, R0, R3, PT ;  /* 0x000000030000720c */ /* 0x000fe20003f85270 */
[----:B-1----:R-:W-:Y:S01]  /*0600*/  @!UP0 ULEA UR6, UR7, UR6, 0x18 ;  /* 0x0000000607068291 */ /* 0x002fe2000f8ec03f */
[----:B------:R-:W-:Y:S01]  /*0610*/  LOP3.LUT R22, R8, 0xc, R11, 0x78, !PT ;  /* 0x0000000c08167812 */ /* 0x000fe200078e780b */
[----:B------:R-:W-:Y:S01]  /*0620*/  IMAD.IADD R0, R2, 0x1, -R9 ;  /* 0x0000000102007824 */ /* 0x000fe200078e0a09 */
[----:B------:R-:W-:Y:S01]  /*0630*/  VOTEU.ALL UP0, P0 ;  /* 0x00000000003f7886 */ /* 0x000fe20000000000 */
[----:B------:R-:W-:Y:S01]  /*0640*/  LOP3.LUT P0, RZ, R6, 0x7, RZ, 0xc0, !PT ;  /* 0x0000000706ff7812 */ /* 0x000fe2000780c0ff */
[----:B------:R-:W-:-:S02]  /*0650*/  VIADD R6, R5, 0xffffffff ;  /* 0xffffffff05067836 */ /* 0x000fc40000000000 */
[----:B------:R-:W-:Y:S01]  /*0660*/  ISETP.NE.AND P1, PT, R0, 0x3, PT ;  /* 0x000000030000780c */ /* 0x000fe20003f25270 */
[----:B-----5:R-:W-:Y:S01]  /*0670*/  IMAD R9, R7, R21, R4 ;  /* 0x0000001507097224 */ /* 0x020fe200078e0204 */
[----:B------:R-:W-:Y:S02]  /*0680*/  ISETP.LT.U32.AND P0, PT, R22, 0x2, !P0 ;  /* 0x000000021600780c */ /* 0x000fe40004701070 */
[----:B------:R-:W-:Y:S01]  /*0690*/  ISETP.EQ.OR P1, PT, R0, RZ, !P1 ;  /* 0x000000ff0000720c */ /* 0x000fe20004f22670 */
[----:B------:R-:W0:Y:S02]  /*06a0*/  FENCE.VIEW.ASYNC.S ;  /* 0x00000000000073c6 */ /* 0x000e240000000000 */
[----:B0-----:R0:W1:Y:S01]  /*06b0*/  @!UP0 SYNCS.EXCH.64 URZ, [UR6+0x30], UR4 ;  /* 0x00003004063f85b2 */ /* 0x0010620008000100 */
[----:B------:R-:W-:Y:S02]  /*06c0*/  @P4 LEA.HI R2, R22, R22, RZ, 0x1 ;  /* 0x0000001616024211 */ /* 0x000fe400078f08ff */
[----:B------:R-:W-:-:S02]  /*06d0*/  ISETP.EQ.AND P1, PT, R5, RZ, P1 ;  /* 0x000000ff0500720c */ /* 0x000fc40000f22270 */
[----:B------:R-:W-:Y:S02]  /*06e0*/  @P4 SHF.R.S32.HI R2, RZ, 0x1, R2 ;  /* 0x00000001ff024819 */ /* 0x000fe40000011402 */
[----:B------:R-:W-:Y:S02]  /*06f0*/  ISETP.GE.U32.AND P6, PT, R6, 0x2, PT ;  /* 0x000000020600780c */ /* 0x000fe40003fc6070 */
[----:B------:R-:W-:Y:S02]  /*0700*/  @P4 ISETP.NE.AND P5, PT, R2, R9, PT ;  /* 0x000000090200420c */ /* 0x000fe40003fa5270 */
[----:B------:R-:W-:Y:S02]  /*0710*/  SEL R2, RZ, 0x1, !P0 ;  /* 0x00000001ff027807 */ /* 0x000fe40004000000 */
[----:B------:R-:W-:Y:S02]  /*0720*/  @P4 SEL R23, RZ, 0x1, P5 ;  /* 0x00000001ff174807 */ /* 0x000fe40002800000 */
[----:B------:R-:W-:Y:S01]  /*0730*/  SEL R19, RZ, 0x1, !P1 ;  /* 0x00000001ff137807 */ /* 0x000fe20004800000 */
[----:B------:R0:W2:Y:S01]  /*0740*/  @!UP1 SYNCS.EXCH.64 URZ, [UR6+0x38], UR4 ;  /* 0x00003804063f95b2 */ /* 0x0000a20008000100 */
[----:B------:R-:W-:Y:S01]  /*0750*/  LOP3.LUT R23, R23, R2, RZ, 0xc0, !PT ;  /* 0x0000000217177212 */ /* 0x000fe200078ec0ff */
[----:B------:R-:W-:Y:S01]  /*0760*/  NOP ;  /* 0x0000000000007918 */ /* 0x000fe20000000000 */
[----:B------:R-:W-:Y:S01]  /*0770*/  SEL R19, R19, 0x2, P6 ;  /* 0x0000000213137807 */ /* 0x000fe20003000000 */
[----:B------:R-:W-:Y:S06]  /*0780*/  @!P2 BRA `(.L_x_3) ;  /* 0x000000000008a947 */ /* 0x000fec0003800000 */
[----:B-12-4-:R-:W-:Y:S01]  /*0790*/  UCGABAR_ARV ;  /* 0x00000000000079c7 */ /* 0x016fe20008000000 */
[----:B------:R-:W-:Y:S05]  /*07a0*/  BRA `(.L_x_4) ;  /* 0x0000000000047947 */ /* 0x000fea0003800000 */
.L_x_3:
[----:B-12-4-:R-:W-:Y:S01]  /*07b0*/  NOP ;  /* 0x0000000000007918 */ /* 0x016fe20000000000 */
.L_x_4:
[----:B------:R-:W1:Y:S01]  /*07c0*/  LDC R2, c[0x0][0x65c] ;  /* 0x00019700ff027b82 */ /* 0x000e620000000800 */
[----:B------:R-:W-:Y:S02]  /*07d0*/  IMAD.U32 R8, RZ, RZ, UR8 ;  /* 0x00000008ff087e24 */ /* 0x000fe4000f8e00ff */
[----:B------:R-:W-:Y:S01]  /*07e0*/  IMAD.MOV.U32 R9, RZ, RZ, RZ ;  /* 0x000000ffff097224 */ /* 0x000fe200078e00ff */
[----:B-1----:R-:W-:-:S04]  /*07f0*/  ISETP.NE.AND P1, PT, R2, 0x1, PT ;  /* 0x000000010200780c */ /* 0x002fc80003f25270 */
[----:B------:R-:W-:-:S09]  /*0800*/  P2R R5, PR, RZ, 0x2 ;  /* 0x00000002ff057803 */ /* 0x000fd20000000000 */
[----:B------:R-:W1:Y:S01]  /*0810*/  @P1 LDC R17, c[0x0][0x10] ;  /* 0x00000400ff111b82 */ /* 0x000e620000000800 */
[----:B------:R-:W-:Y:S02]  /*0820*/  @P1 IMAD.MOV.U32 R5, RZ, RZ, RZ ;  /* 0x000000ffff051224 */ /* 0x000fe400078e00ff */
[----:B------:R-:W-:-:S05]  /*0830*/  @P1 IMAD.MOV.U32 R13, RZ, RZ, RZ ;  /* 0x000000ffff0d1224 */ /* 0x000fca00078e00ff */
[----:B------:R-:W2:Y:S01]  /*0840*/  @!P1 LDC R11, c[0x0][0xc] ;  /* 0x00000300ff0b9b82 */ /* 0x000ea20000000800 */
[----:B-1----:R-:W-:-:S04]  /*0850*/  @P1 IMAD.WIDE.U32 R16, R17, UR8, R4 ;  /* 0x0000000811101c25 */ /* 0x002fc8000f8e0004 */
[----:B------:R-:W-:Y:S02]  /*0860*/  @P1 IMAD.IADD R17, R17, 0x1, R13 ;  /* 0x0000000111111824 */ /* 0x000fe400078e020d */
[----:B--2---:R-:W-:-:S04]  /*0870*/  @!P1 IMAD.WIDE.U32 R8, R4, R11, R8 ;  /* 0x0000000b04089225 */ /* 0x004fc800078e0008 */
[----:B------:R-:W-:Y:S02]  /*0880*/  @!P1 IMAD.MOV.U32 R16, RZ, RZ, R8 ;  /* 0x000000ffff109224 */ /* 0x000fe400078e0008 */
[----:B------:R-:W-:Y:S01]  /*0890*/  @!P1 IMAD.MOV.U32 R17, RZ, RZ, R9 ;  /* 0x000000ffff119224 */ /* 0x000fe200078e0009 */
[----:B------:R-:W-:Y:S06]  /*08a0*/  @!P2 BRA `(.L_x_5) ;  /* 0x00000000000ca947 */ /* 0x000fec0003800000 */
[----:B------:R-:W-:Y:S01]  /*08b0*/  UCGABAR_WAIT ;  /* 0x0000000000007dc7 */ /* 0x000fe20008000000 */
[----:B------:R-:W-:Y:S01]  /*08c0*/  CCTL.IVALL ;  /* 0x00000000ff00798f */ /* 0x000fe20002000000 */
[----:B------:R-:W-:Y:S05]  /*08d0*/  BRA `(.L_x_6) ;  /* 0x0000000000047947 */ /* 0x000fea0003800000 */
.L_x_5:
[----:B------:R-:W-:Y:S06]  /*08e0*/  BAR.SYNC.DEFER_BLOCKING 0x0 ;  /* 0x0000000000007b1d */ /* 0x000fec0000010000 */
.L_x_6:
[----:B------:R-:W-:Y:S05]  /*08f0*/  @!P3 BRA `(.L_x_7) ;  /* 0x00000058009cb947 */ /* 0x000fea0003800000 */
[----:B------:R-:W-:-:S13]  /*0900*/  ISETP.GT.U32.AND P0, PT, R6, 0x1, PT ;  /* 0x000000010600780c */ /* 0x000fda0003f04070 */
[----:B0-----:R-:W-:Y:S05]  /*0910*/  @P0 EXIT ;  /* 0x000000000000094d */ /* 0x001fea0003800000 */
[----:B------:R-:W-:Y:S01]  /*0920*/  ULDC.64 UR4, c[0x0][0x650] ;  /* 0x0001940000047ab9 */ /* 0x000fe20000000a00 */
[----:B------:R-:W-:Y:S01]  /*0930*/  PRMT R0, RZ, 0x7610, R0 ;  /* 0x00007610ff007816 */ /* 0x000fe20000000000 */
[----:B------:R-:W-:Y:S01]  /*0940*/  IMAD.MOV.U32 R50, RZ, RZ, -0x1 ;  /* 0xffffffffff327424 */ /* 0x000fe200078e00ff */
[----:B------:R-:W-:Y:S01]  /*0950*/  ISETP.GE.U32.AND P0, PT, R16, UR4, PT ;  /* 0x0000000410007c0c */ /* 0x000fe2000bf06070 */
[----:B------:R-:W-:Y:S02]  /*0960*/  IMAD.MOV.U32 R52, RZ, RZ, -0x1 ;  /* 0xffffffffff347424 */ /* 0x000fe400078e00ff */
[----:B------:R-:W-:Y:S01]  /*0970*/  IMAD.MOV.U32 R51, RZ, RZ, -0x1 ;  /* 0xffffffffff337424 */ /* 0x000fe200078e00ff */
[----:B------:R-:W-:-:S13]  /*0980*/  ISETP.GE.U32.AND.EX P0, PT, R17, UR5, PT, P0 ;  /* 0x0000000511007c0c */ /* 0x000fda000bf06100 */
[----:B------:R-:W-:Y:S05]  /*0990*/  @P0 BRA `(.L_x_8) ;  /* 0x0000000400280947 */ /* 0x000fea0003800000 */
[----:B------:R-:W0:Y:S01]  /*09a0*/  LDC.64 R24, c[0x0][0x628] ;  /* 0x00018a00ff187b82 */ /* 0x000e220000000a00 */
[----:B------:R-:W-:Y:S02]  /*09b0*/  IMAD.MOV.U32 R8, RZ, RZ, R16 ;  /* 0x000000ffff087224 */ /* 0x000fe400078e0010 */
[----:B------:R-:W-:-:S05]  /*09c0*/  IMAD.MOV.U32 R9, RZ, RZ, R17 ;  /* 0x000000ffff097224 */ /* 0x000fca00078e0011 */
[----:B------:R-:W1:Y:S08]  /*09d0*/  LDC R0, c[0x0][0x630] ;  /* 0x00018c00ff007b82 */ /* 0x000e700000000800 */
[----:B------:R-:W2:Y:S01]  /*09e0*/  LDC.64 R26, c[0x0][0x620] ;  /* 0x00018800ff1a7b82 */ /* 0x000ea20000000a00 */
[----:B0-----:R-:W-:-:S04]  /*09f0*/  ISETP.NE.U32.AND P0, PT, R24, RZ, PT ;  /* 0x000000ff1800720c */ /* 0x001fc80003f05070 */
[----:B------:R-:W-:-:S13]  /*0a00*/  ISETP.NE.AND.EX P0, PT, R25, RZ, PT, P0 ;  /* 0x000000ff1900720c */ /* 0x000fda0003f05300 */
[----:B-12---:R-:W-:Y:S05]  /*0a10*/  @!P0 BRA `(.L_x_9) ;  /* 0x0000000000288947 */ /* 0x006fea0003800000 */
[----:B------:R-:W0:Y:S02]  /*0a20*/  LDC R13, c[0x0][0x634] ;  /* 0x00018d00ff0d7b82 */ /* 0x000e240000000800 */
[----:B0-----:R-:W-:-:S05]  /*0a30*/  IADD3 R13, P0, R16, R13, RZ ;  /* 0x0000000d100d7210 */ /* 0x001fca0007f1e0ff */
[----:B------:R-:W-:-:S04]  /*0a40*/  IMAD.X R15, RZ, RZ, R17, P0 ;  /* 0x000000ffff0f7224 */ /* 0x000fc800000e0611 */
[----:B------:R-:W-:-:S04]  /*0a50*/  IMAD.WIDE.U32 R8, R15, R24, RZ ;  /* 0x000000180f087225 */ /* 0x000fc800078e00ff */
[----:B------:R-:W-:-:S04]  /*0a60*/  IMAD.WIDE.U32 R10, P0, R13, R25, R8 ;  /* 0x000000190d0a7225 */ /* 0x000fc80007800008 */
[----:B------:R-:W-:-:S04]  /*0a70*/  IMAD.WIDE.U32 R8, R13, R24, RZ ;  /* 0x000000180d087225 */ /* 0x000fc800078e00ff */
[----:B------:R-:W-:Y:S01]  /*0a80*/  IMAD.X R13, RZ, RZ, RZ, P0 ;  /* 0x000000ffff0d7224 */ /* 0x000fe200000e06ff */
[----:B------:R-:W-:Y:S01]  /*0a90*/  IADD3 RZ, P0, R9, R10, RZ ;  /* 0x0000000a09ff7210 */ /* 0x000fe20007f1e0ff */
[----:B------:R-:W-:-:S04]  /*0aa0*/  IMAD.MOV.U32 R12, RZ, RZ, R11 ;  /* 0x000000ffff0c7224 */ /* 0x000fc800078e000b */
[----:B------:R-:W-:-:S08]  /*0ab0*/  IMAD.WIDE.U32.X R8, R15, R25, R12, P0 ;  /* 0x000000190f087225 */ /* 0x000fd000000e040c */
.L_x_9:
[----:B------:R-:W0:Y:S01]  /*0ac0*/  LDC.64 R24, c[0x0][0x640] ;  /* 0x00019000ff187b82 */ /* 0x000e220000000a00 */
[-CC-:B------:R-:W-:Y:S01]  /*0ad0*/  SHF.R.U64 R51, R8, R0.reuse, R9.reuse ;  /* 0x0000000008337219 */ /* 0x180fe20000001209 */
[----:B------:R-:W-:Y:S01]  /*0ae0*/  IMAD R30, R7, R21, R4 ;  /* 0x00000015071e7224 */ /* 0x000fe200078e0204 */
[----:B------:R-:W-:Y:S01]  /*0af0*/  SHF.R.U32.HI R0, RZ, R0, R9 ;  /* 0x00000000ff007219 */ /* 0x000fe20000011609 */
[----:B------:R-:W-:Y:S01]  /*0b00*/  IMAD.MOV.U32 R21, RZ, RZ, 0x1 ;  /* 0x00000001ff157424 */ /* 0x000fe200078e00ff */
[----:B------:R-:W-:-:S03]  /*0b10*/  IADD3 R5, P0, RZ, -R51, RZ ;  /* 0x80000033ff057210 */ /* 0x000fc60007f1e0ff */
[----:B------:R-:W1:Y:S02]  /*0b20*/  LDC R6, c[0x0][0x618] ;  /* 0x00018600ff067b82 */ /* 0x000e640000000800 */
[----:B------:R-:W-:-:S04]  /*0b30*/  IMAD.X R9, RZ, RZ, ~R0, P0 ;  /* 0x000000ffff097224 */ /* 0x000fc800000e0e00 */
[-C--:B------:R-:W-:Y:S02]  /*0b40*/  IMAD R0, R9, R26.reuse, RZ ;  /* 0x0000001a09007224 */ /* 0x080fe400078e02ff */
[----:B------:R-:W2:Y:S01]  /*0b50*/  LDC R11, c[0x0][0x608] ;  /* 0x00018200ff0b7b82 */ /* 0x000ea20000000800 */
[----:B------:R-:W-:-:S04]  /*0b60*/  IMAD.WIDE.U32 R8, R5, R26, R16 ;  /* 0x0000001a05087225 */ /* 0x000fc800078e0010 */
[----:B------:R-:W-:-:S03]  /*0b70*/  IMAD R5, R5, R27, R0 ;  /* 0x0000001b05057224 */ /* 0x000fc600078e0200 */
[----:B------:R-:W3:Y:S01]  /*0b80*/  LDC R12, c[0x0][0x658] ;  /* 0x00019600ff0c7b82 */ /* 0x000ee20000000800 */
[----:B0-----:R-:W-:Y:S01]  /*0b90*/  ISETP.NE.U32.AND P0, PT, R24, RZ, PT ;  /* 0x000000ff1800720c */ /* 0x001fe20003f05070 */
[----:B------:R-:W-:Y:S02]  /*0ba0*/  IMAD.IADD R5, R9, 0x1, R5 ;  /* 0x0000000109057824 */ /* 0x000fe400078e0205 */
[----:B------:R-:W-:Y:S01]  /*0bb0*/  IMAD.MOV.U32 R9, RZ, RZ, -0x1 ;  /* 0xffffffffff097424 */ /* 0x000fe200078e00ff */
[----:B------:R-:W-:-:S03]  /*0bc0*/  ISETP.NE.AND.EX P0, PT, R25, RZ, PT, P0 ;  /* 0x000000ff1900720c */ /* 0x000fc60003f05300 */
[----:B------:R-:W0:Y:S01]  /*0bd0*/  LDC R15, c[0x0][0x600] ;  /* 0x00018000ff0f7b82 */ /* 0x000e220000000800 */
[-CC-:B-1----:R-:W-:Y:S02]  /*0be0*/  SHF.R.U64 R13, R8, R6.reuse, R5.reuse ;  /* 0x00000006080d7219 */ /* 0x182fe40000001205 */
[----:B------:R-:W-:-:S05]  /*0bf0*/  SHF.R.U32.HI R0, RZ, R6, R5 ;  /* 0x00000006ff007219 */ /* 0x000fca0000011605 */
[----:B------:R-:W1:Y:S01]  /*0c00*/  LDC R14, c[0x0][0x648] ;  /* 0x00019200ff0e7b82 */ /* 0x000e620000000800 */
[-CC-:B--2---:R-:W-:Y:S02]  /*0c10*/  SHF.R.U64 R27, R13, R11.reuse, R0.reuse ;  /* 0x0000000b0d1b7219 */ /* 0x184fe40000001200 */
[----:B------:R-:W-:-:S05]  /*0c20*/  SHF.R.U32.HI R5, RZ, R11, R0 ;  /* 0x0000000bff057219 */ /* 0x000fca0000011600 */
[----:B------:R-:W2:Y:S01]  /*0c30*/  LDC R20, c[0x0][0x638] ;  /* 0x00018e00ff147b82 */ /* 0x000ea20000000800 */
[-CC-:B---3--:R-:W-:Y:S02]  /*0c40*/  SHF.R.U64 R28, R27, R12.reuse, R5.reuse ;  /* 0x0000000c1b1c7219 */ /* 0x188fe40000001205 */
[-C--:B------:R-:W-:Y:S02]  /*0c50*/  SHF.L.U32 R0, R9, R12.reuse, RZ ;  /* 0x0000000c09007219 */ /* 0x080fe400000006ff */
[----:B------:R-:W-:Y:S01]  /*0c60*/  SHF.R.U32.HI R5, RZ, R12, R5 ;  /* 0x0000000cff057219 */ /* 0x000fe20000011605 */
[----:B------:R-:W-:Y:S01]  /*0c70*/  IMAD.MOV.U32 R4, RZ, RZ, R28 ;  /* 0x000000ffff047224 */ /* 0x000fe200078e001c */
[----:B------:R-:W-:Y:S01]  /*0c80*/  LOP3.LUT R10, RZ, R0, RZ, 0x33, !PT ;  /* 0x00000000ff0a7212 */ /* 0x000fe200078e33ff */
[----:B------:R-:W3:Y:S01]  /*0c90*/  LDC R26, c[0x0][0x610] ;  /* 0x00018400ff1a7b82 */ /* 0x000ee20000000800 */
[----:B------:R-:W-:Y:S05]  /*0ca0*/  @!P0 BRA `(.L_x_10) ;  /* 0x0000000000288947 */ /* 0x000fea0003800000 */
[----:B------:R-:W4:Y:S02]  /*0cb0*/  LDC R9, c[0x0][0x64c] ;  /* 0x00019300ff097b82 */ /* 0x000f240000000800 */
[----:B----4-:R-:W-:-:S05]  /*0cc0*/  IADD3 R9, P0, R28, R9, RZ ;  /* 0x000000091c097210 */ /* 0x010fca0007f1e0ff */
        /* <DEDUP_REMOVED lines=8> */
.L_x_10:
[----:B-1----:R-:W-:Y:S01]  /*0d50*/  SHF.R.U64 R4, R4, R14, R5 ;  /* 0x0000000e04047219 */ /* 0x002fe20000001205 */
[----:B0-----:R-:W-:Y:S01]  /*0d60*/  VIADD R6, R15, 0xffffffff ;  /* 0xffffffff0f067836 */ /* 0x001fe20000000000 */
[----:B------:R-:W-:Y:S02]  /*0d70*/  SHF.L.U32 R0, R21, R12, RZ ;  /* 0x0000000c15007219 */ /* 0x000fe400000006ff */
[----:B------:R-:W-:Y:S01]  /*0d80*/  LOP3.LUT R5, R27, R10, RZ, 0xc0, !PT ;  /* 0x0000000a1b057212 */ /* 0x000fe200078ec0ff */
[----:B------:R-:W-:Y:S01]  /*0d90*/  IMAD.MOV R7, RZ, RZ, -R4 ;  /* 0x000000ffff077224 */ /* 0x000fe200078e0a04 */
[----:B------:R-:W-:Y:S02]  /*0da0*/  SEL R3, R3, R30, !P1 ;  /* 0x0000001e03037207 */ /* 0x000fe40004800000 */
[----:B------:R-:W-:Y:S01]  /*0db0*/  LOP3.LUT R6, R13, R6, RZ, 0xc0, !PT ;  /* 0x000000060d067212 */ /* 0x000fe200078ec0ff */
[----:B------:R-:W-:Y:S02]  /*0dc0*/  IMAD R4, R0, R4, R5 ;  /* 0x0000000400047224 */ /* 0x000fe400078e0205 */
[----:B--2---:R-:W-:-:S02]  /*0dd0*/  IMAD R0, R7, R20, R28 ;  /* 0x0000001407007224 */ /* 0x004fc400078e021c */
[----:B---3--:R-:W-:Y:S02]  /*0de0*/  IMAD R3, R4, R26, R3 ;  /* 0x0000001a04037224 */ /* 0x008fe400078e0203 */
[----:B------:R-:W-:Y:S02]  /*0df0*/  IMAD R50, R0, R15, R6 ;  /* 0x0000000f00327224 */ /* 0x000fe400078e0206 */
[----:B------:R-:W-:-:S03]  /*0e00*/  IMAD.MOV.U32 R4, RZ, RZ, 0x1 ;  /* 0x00000001ff047424 */ /* 0x000fc600078e00ff */
[----:B------:R-:W-:Y:S02]  /*0e10*/  SEL R52, R50, R3, !P1 ;  /* 0x0000000332347207 */ /* 0x000fe40004800000 */
[----:B------:R-:W-:Y:S02]  /*0e20*/  PRMT R0, R4, 0x7610, R0 ;  /* 0x0000761004007816 */ /* 0x000fe40000000000 */
[----:B------:R-:W-:-:S07]  /*0e30*/  SEL R50, R3, R50, !P1 ;  /* 0x0000003203327207 */ /* 0x000fce0004800000 */
.L_x_8:
[----:B------:R-:W-:-:S08]  /*0e40*/  NOP ;  /* 0x0000000000007918 */ /* 0x000fd00000000000 */
[----:B------:R-:W0:Y:S02]  /*0e50*/  USETMAXREG.TRY_ALLOC.CTAPOOL UP0, 0xe8 ;  /* 0x000000e8000079c8 */ /* 0x000e240008000600 */
[----:B0-----:R-:W-:-:S13]  /*0e60*/  PLOP3.LUT P0, PT, PT, PT, UP0, 0x80, 0x0 ;  /* 0x000000000000781c */ /* 0x001fda0003f0f008 */
[----:B------:R-:W-:Y:S05]  /*0e70*/  @!P0 BRA `(.L_x_8) ;  /* 0xfffffffc00f08947 */ /* 0x000fea000383ffff */
[----:B------:R-:W-:Y:S01]  /*0e80*/  ULDC.64 UR4, c[0x0][0x598] ;  /* 0x0001660000047ab9 */ /* 0x000fe20000000a00 */
[----:B------:R-:W-:Y:S01]  /*0e90*/  ULDC.64 UR36, c[0x0][0x208] ;  /* 0x0000820000247ab9 */ /* 0x000fe20000000a00 */
[----:B------:R-:W-:-:S04]  /*0ea0*/  ISETP.NE.U32.AND P0, PT, RZ, UR4, PT ;  /* 0x00000004ff007c0c */ /* 0x000fc8000bf05070 */
[----:B------:R-:W-:-:S13]  /*0eb0*/  ISETP.NE.AND.EX P0, PT, RZ, UR5, PT, P0 ;  /* 0x00000005ff007c0c */ /* 0x000fda000bf05300 */
[----:B------:R-:W-:Y:S05]  /*0ec0*/  @!P0 BRA `(.L_x_11) ;  /* 0x00000000001c8947 */ /* 0x000fea0003800000 */
[----:B------:R-:W0:Y:S02]  /*0ed0*/  LDC.64 R4, c[0x0][0x598] ;  /* 0x00016600ff047b82 */ /* 0x000e240000000a00 */
[----:B0-----:R-:W2:Y:S02]  /*0ee0*/  LDG.E.64 R4, desc[UR36][R4.64] ;  /* 0x0000002404047981 */ /* 0x001ea4000c1e1b00 */
[----:B--2---:R-:W-:-:S04]  /*0ef0*/  ISETP.NE.U32.AND P0, PT, R4, RZ, PT ;  /* 0x000000ff0400720c */ /* 0x004fc80003f05070 */
[----:B------:R-:W-:-:S13]  /*0f00*/  ISETP.NE.AND.EX P0, PT, R5, RZ, PT, P0 ;  /* 0x000000ff0500720c */ /* 0x000fda0003f05300 */
[----:B------:R-:W-:Y:S05]  /*0f10*/  @!P0 BRA `(.L_x_11) ;  /* 0x0000000000088947 */ /* 0x000fea0003800000 */
[----:B------:R0:W5:Y:S01]  /*0f20*/  LD.E R48, desc[UR36][R4.64] ;  /* 0x0000002404307980 */ /* 0x000162000c101900 */
[----:B------:R-:W-:Y:S05]  /*0f30*/  BRA `(.L_x_12) ;  /* 0x0000000000247947 */ /* 0x000fea0003800000 */
.L_x_11:
[----:B------:R-:W-:Y:S02]  /*0f40*/  ULDC.64 UR4, c[0x0][0x588] ;  /* 0x0001620000047ab9 */ /* 0x000fe40000000a00 */
[----:B------:R-:W-:-:S04]  /*0f50*/  ISETP.NE.U32.AND P0, PT, RZ, UR4, PT ;  /* 0x00000004ff007c0c */ /* 0x000fc8000bf05070 */
[----:B------:R-:W-:-:S13]  /*0f60*/  ISETP.NE.AND.EX P0, PT, RZ, UR5, PT, P0 ;  /* 0x00000005ff007c0c */ /* 0x000fda000bf05300 */
[----:B------:R-:W-:Y:S05]  /*0f70*/  @!P0 BRA `(.L_x_13) ;  /* 0x00000000000c8947 */ /* 0x000fea0003800000 */
[----:B------:R-:W0:Y:S02]  /*0f80*/  LDC.64 R48, c[0x0][0x588] ;  /* 0x00016200ff307b82 */ /* 0x000e240000000a00 */
[----:B0-----:R1:W5:Y:S01]  /*0f90*/  LDG.E R48, desc[UR36][R48.64] ;  /* 0x0000002430307981 */ /* 0x001362000c1e1900 */
[----:B------:R-:W-:Y:S05]  /*0fa0*/  BRA `(.L_x_12) ;  /* 0x0000000000087947 */ /* 0x000fea0003800000 */
.L_x_13:
[----:B------:R-:W-:Y:S02]  /*0fb0*/  ULDC UR4, c[0x0][0x580] ;  /* 0x0001600000047ab9 */ /* 0x000fe40000000800 */
[----:B------:R-:W-:-:S07]  /*0fc0*/  IMAD.U32 R48, RZ, RZ, UR4 ;  /* 0x00000004ff307e24 */ /* 0x000fce000f8e00ff */
.L_x_12:
[----:B------:R-:W-:Y:S02]  /*0fd0*/  ULDC.64 UR4, c[0x0][0x5a0] ;  /* 0x0001680000047ab9 */ /* 0x000fe40000000a00 */
[----:B------:R-:W-:-:S04]  /*0fe0*/  ISETP.NE.U32.AND P0, PT, RZ, UR4, PT ;  /* 0x00000004ff007c0c */ /* 0x000fc8000bf05070 */
[----:B------:R-:W-:-:S13]  /*0ff0*/  ISETP.NE.AND.EX P0, PT, RZ, UR5, PT, P0 ;  /* 0x00000005ff007c0c */ /* 0x000fda000bf05300 */
[----:B------:R-:W-:Y:S05]  /*1000*/  @!P0 BRA `(.L_x_14) ;  /* 0x00000000001c8947 */ /* 0x000fea0003800000 */
[----:B0-----:R-:W0:Y:S02]  /*1010*/  LDC.64 R4, c[0x0][0x5a0] ;  /* 0x00016800ff047b82 */ /* 0x001e240000000a00 */
[----:B0-----:R-:W2:Y:S02]  /*1020*/  LDG.E.64 R4, desc[UR36][R4.64] ;  /* 0x0000002404047981 */ /* 0x001ea4000c1e1b00 */
[----:B--2---:R-:W-:-:S04]  /*1030*/  ISETP.NE.U32.AND P0, PT, R4, RZ, PT ;  /* 0x000000ff0400720c */ /* 0x004fc80003f05070 */
[----:B------:R-:W-:-:S13]  /*1040*/  ISETP.NE.AND.EX P0, PT, R5, RZ, PT, P0 ;  /* 0x000000ff0500720c */ /* 0x000fda0003f05300 */
[----:B------:R-:W-:Y:S05]  /*1050*/  @!P0 BRA `(.L_x_14) ;  /* 0x0000000000088947 */ /* 0x000fea0003800000 */
[----:B-1----:R0:W5:Y:S01]  /*1060*/  LD.E R49, desc[UR36][R4.64] ;  /* 0x0000002404317980 */ /* 0x002162000c101900 */
[----:B------:R-:W-:Y:S05]  /*1070*/  BRA `(.L_x_15) ;  /* 0x0000000000247947 */ /* 0x000fea0003800000 */
.L_x_14:
[----:B------:R-:W-:Y:S02]  /*1080*/  ULDC.64 UR4, c[0x0][0x590] ;  /* 0x0001640000047ab9 */ /* 0x000fe40000000a00 */
[----:B------:R-:W-:-:S04]  /*1090*/  ISETP.NE.U32.AND P0, PT, RZ, UR4, PT ;  /* 0x00000004ff007c0c */ /* 0x000fc8000bf05070 */
[----:B------:R-:W-:-:S13]  /*10a0*/  ISETP.NE.AND.EX P0, PT, RZ, UR5, PT, P0 ;  /* 0x00000005ff007c0c */ /* 0x000fda000bf05300 */
[----:B------:R-:W-:Y:S05]  /*10b0*/  @!P0 BRA `(.L_x_16) ;  /* 0x00000000000c8947 */ /* 0x000fea0003800000 */
[----:B0-----:R-:W1:Y:S02]  /*10c0*/  LDC.64 R4, c[0x0][0x590] ;  /* 0x00016400ff047b82 */ /* 0x001e640000000a00 */
[----:B-1----:R1:W5:Y:S01]  /*10d0*/  LDG.E R49, desc[UR36][R4.64] ;  /* 0x0000002404317981 */ /* 0x002362000c1e1900 */
[----:B------:R-:W-:Y:S05]  /*10e0*/  BRA `(.L_x_15) ;  /* 0x0000000000087947 */ /* 0x000fea0003800000 */
.L_x_16:
[----:B------:R-:W-:Y:S02]  /*10f0*/  ULDC UR4, c[0x0][0x584] ;  /* 0x0001610000047ab9 */ /* 0x000fe40000000800 */
[----:B-1----:R-:W-:-:S07]  /*1100*/  IMAD.U32 R49, RZ, RZ, UR4 ;  /* 0x00000004ff317e24 */ /* 0x002fce000f8e00ff */
.L_x_15:
[----:B------:R-:W-:-:S13]  /*1110*/  LOP3.LUT P0, RZ, R0, 0xff, RZ, 0xc0, !PT ;  /* 0x000000ff00ff7812 */ /* 0x000fda000780c0ff */
[----:B------:R-:W-:Y:S05]  /*1120*/  @!P0 EXIT ;  /* 0x000000000000894d */ /* 0x000fea0003800000 */
[----:B------:R-:W-:Y:S01]  /*1130*/  ULDC UR4, c[0x0][0x28c] ;  /* 0x0000a30000047ab9 */ /* 0x000fe20000000800 */
[----:B------:R-:W-:Y:S01]  /*1140*/  LOP3.LUT R56, R19, 0x1, RZ, 0xfc, !PT ;  /* 0x0000000113387812 */ /* 0x000fe200078efcff */
[----:B------:R-:W-:Y:S01]  /*1150*/  UIADD3 UR4, UR4, 0xff, URZ ;  /* 0x000000ff04047890 */ /* 0x000fe2000fffe03f */
[----:B------:R-:W-:Y:S01]  /*1160*/  UMOV UR38, URZ ;  /* 0x0000003f00267c82 */ /* 0x000fe20008000000 */
[----:B------:R-:W-:Y:S02]  /*1170*/  UMOV UR39, URZ ;  /* 0x0000003f00277c82 */ /* 0x000fe40008000000 */
[----:B------:R-:W-:-:S04]  /*1180*/  USHF.R.S32.HI UR5, URZ, 0x1f, UR4 ;  /* 0x0000001f3f057899 */ /* 0x000fc80008011404 */
[----:B------:R-:W-:-:S04]  /*1190*/  ULEA.HI UR5, UR5, UR4, URZ, 0x8 ;  /* 0x0000000405057291 */ /* 0x000fc8000f8f403f */
[----:B------:R-:W-:-:S12]  /*11a0*/  USHF.R.S32.HI UR40, URZ, 0x8, UR5 ;  /* 0x000000083f287899 */ /* 0x000fd80008011405 */
.L_x_82:
[----:B------:R-:W-:Y:S01]  /*11b0*/  LOP3.LUT R0, R18, 0x80, RZ, 0xc0, !PT ;  /* 0x0000008012007812 */ /* 0x000fe200078ec0ff */
[----:B--2---:R-:W2:Y:S01]  /*11c0*/  S2UR UR7, SR_CgaCtaId ;  /* 0x00000000000779c3 */ /* 0x004ea20000008800 */
[----:B------:R-:W-:Y:S02]  /*11d0*/  UMOV UR6, 0x400 ;  /* 0x0000040000067882 */ /* 0x000fe40000000000 */
[----:B------:R-:W-:-:S06]  /*11e0*/  SHF.R.U32.HI R0, RZ, 0x7, R0 ;  /* 0x00000007ff007819 */ /* 0x000fcc0000011600 */
[----:B---3--:R-:W3:Y:S01]  /*11f0*/  SHFL.IDX PT, R0, R0, RZ, 0x1f ;  /* 0x00001fff00007589 */ /* 0x008ee200000e0000 */
[----:B--2---:R-:W-:Y:S01]  /*1200*/  ULEA UR6, UR7, UR6, 0x18 ;  /* 0x0000000607067291 */ /* 0x004fe2000f8ec03f */
[----:B---3--:R-:W-:-:S13]  /*1210*/  R2UR UR4, R0 ;  /* 0x00000000000472ca */ /* 0x008fda00000e0000 */
[----:B------:R-:W-:-:S04]  /*1220*/  ULEA.HI UR5, UR4, UR4, URZ, 0x1 ;  /* 0x0000000404057291 */ /* 0x000fc8000f8f083f */
[----:B------:R-:W-:-:S04]  /*1230*/  ULOP3.LUT UR5, UR5, 0x7fffe, URZ, 0xc0, !UPT ;  /* 0x0007fffe05057892 */ /* 0x000fc8000f8ec03f */
[----:B------:R-:W-:-:S03]  /*1240*/  UIADD3 UR5, UR4, -UR5, URZ ;  /* 0x8000000504057290 */ /* 0x000fc6000fffe03f */
[----:B------:R-:W-:Y:S01]  /*1250*/  ULDC UR4, c[0x0][0x28c] ;  /* 0x0000a30000047ab9 */ /* 0x000fe20000000800 */
[----:B------:R-:W-:Y:S01]  /*1260*/  ULEA UR5, UR5, UR6, 0xd ;  /* 0x0000000605057291 */ /* 0x000fe2000f8e683f */
[----:B------:R-:W-:-:S03]  /*1270*/  ISETP.LT.AND P0, PT, RZ, UR4, PT ;  /* 0x00000004ff007c0c */ /* 0x000fc6000bf01270 */
[----:B------:R-:W-:-:S04]  /*1280*/  UIADD3 UR5, UR5, 0x100, URZ ;  /* 0x0000010005057890 */ /* 0x000fc8000fffe03f */
[----:B------:R-:W-:-:S04]  /*1290*/  USHF.R.U32.HI UR5, URZ, 0x4, UR5 ;  /* 0x000000043f057899 */ /* 0x000fc80008011605 */
[----:B------:R-:W-:Y:S02]  /*12a0*/  ULOP3.LUT UR41, UR5, 0x3fff, URZ, 0xc0, !UPT ;  /* 0x00003fff05297892 */ /* 0x000fe4000f8ec03f */
[----:B0---45:R-:W-:Y:S10]  /*12b0*/  @P0 BRA `(.L_x_17) ;  /* 0x0000000000400947 */ /* 0x031ff40003800000 */
[----:B------:R-:W-:Y:S01]  /*12c0*/  MOV R0, 0x0 ;  /* 0x0000000000007802 */ /* 0x000fe20000000f00 */
[----:B------:R-:W-:Y:S01]  /*12d0*/  ULDC.64 UR4, c[0x4][0x68] ;  /* 0x01001a0000047ab9 */ /* 0x000fe20000000a00 */
[----:B------:R-:W-:Y:S01]  /*12e0*/  ULDC.64 UR6, c[0x4][0x8] ;  /* 0x0100020000067ab9 */ /* 0x000fe20000000a00 */
[----:B01----:R-:W-:Y:S01]  /*12f0*/  IMAD.U32 R4, RZ, RZ, UR4 ;  /* 0x00000004ff047e24 */ /* 0x003fe2000f8e00ff */
[----:B------:R0:W1:Y:S01]  /*1300*/  LDC.64 R14, c[0x4][R0] ;  /* 0x01000000000e7b82 */ /* 0x0000620000000a00 */
[----:B------:R-:W-:Y:S01]  /*1310*/  IMAD.U32 R5, RZ, RZ, UR5 ;  /* 0x00000005ff057e24 */ /* 0x000fe2000f8e00ff */
[----:B------:R-:W-:Y:S01]  /*1320*/  ULDC.64 UR4, c[0x4][0x70] ;  /* 0x01001c0000047ab9 */ /* 0x000fe20000000a00 */
[----:B------:R-:W-:Y:S02]  /*1330*/  IMAD.U32 R10, RZ, RZ, UR6 ;  /* 0x00000006ff0a7e24 */ /* 0x000fe4000f8e00ff */
[----:B------:R-:W-:Y:S02]  /*1340*/  IMAD.U32 R6, RZ, RZ, UR4 ;  /* 0x00000004ff067e24 */ /* 0x000fe4000f8e00ff */
[----:B------:R-:W-:-:S02]  /*1350*/  IMAD.U32 R7, RZ, RZ, UR5 ;  /* 0x00000005ff077e24 */ /* 0x000fc4000f8e00ff */
[----:B------:R-:W-:Y:S02]  /*1360*/  IMAD.U32 R11, RZ, RZ, UR7 ;  /* 0x00000007ff0b7e24 */ /* 0x000fe4000f8e00ff */
[----:B------:R-:W-:Y:S02]  /*1370*/  IMAD.MOV.U32 R8, RZ, RZ, 0x1e1 ;  /* 0x000001e1ff087424 */ /* 0x000fe400078e00ff */
[----:B------:R-:W-:Y:S02]  /*1380*/  IMAD.MOV.U32 R12, RZ, RZ, 0x1 ;  /* 0x00000001ff0c7424 */ /* 0x000fe400078e00ff */
[----:B0-----:R-:W-:-:S07]  /*1390*/  IMAD.MOV.U32 R13, RZ, RZ, RZ ;  /* 0x000000ffff0d7224 */ /* 0x001fce00078e00ff */
[----:B------:R-:W-:-:S07]  /*13a0*/  LEPC R20, `(.L_x_17) ;  /* 0x000000001014794e */ /* 0x000fce0000000000 */
[----:B-1---5:R-:W-:Y:S05]  /*13b0*/  CALL.ABS.NOINC R14 ;  /* 0x000000000e007343 */ /* 0x022fea0003c00000 */
.L_x_17:
[----:B------:R-:W-:-:S13]  /*13c0*/  ISETP.NE.AND P0, PT, R56, 0x3, PT ;  /* 0x000000033800780c */ /* 0x000fda0003f05270 */
[----:B------:R-:W-:Y:S05]  /*13d0*/  @!P0 BRA `(.L_x_18) ;  /* 0x0000000000048947 */ /* 0x000fea0003800000 */
[----:B------:R-:W-:Y:S01]  /*13e0*/  BPT.TRAP 0x1 ;  /* 0x000000040000795c */ /* 0x000fe20000300000 */
.L_x_18:
[----:B------:R-:W2:Y:S01]  /*13f0*/  S2UR UR5, SR_CgaCtaId ;  /* 0x00000000000579c3 */ /* 0x000ea20000008800 */
[----:B------:R-:W-:Y:S01]  /*1400*/  UMOV UR4, 0x400 ;  /* 0x0000040000047882 */ /* 0x000fe20000000000 */
[----:B------:R-:W-:Y:S02]  /*1410*/  IMAD.U32 R0, RZ, RZ, UR38 ;  /* 0x00000026ff007e24 */ /* 0x000fe4000f8e00ff */
[----:B------:R-:W-:-:S03]  /*1420*/  IMAD.U32 R3, RZ, RZ, UR39 ;  /* 0x00000027ff037e24 */ /* 0x000fc6000f8e00ff */
[----:B------:R-:W-:Y:S01]  /*1430*/  SHF.L.U32 R0, R0, 0x1f, RZ ;  /* 0x0000001f00007819 */ /* 0x000fe200000006ff */
[----:B--2---:R-:W-:-:S06]  /*1440*/  ULEA UR4, UR5, UR4, 0x18 ;  /* 0x0000000405047291 */ /* 0x004fcc000f8ec03f */
[----:B------:R-:W-:-:S04]  /*1450*/  IMAD.U32 R6, RZ, RZ, UR4 ;  /* 0x00000004ff067e24 */ /* 0x000fc8000f8e00ff */
[----:B------:R-:W-:-:S04]  /*1460*/  IMAD R3, R3, 0x8, R6 ;  /* 0x0000000803037824 */ /* 0x000fc800078e0206 */
[----:B------:R2:W3:Y:S01]  /*1470*/  SYNCS.PHASECHK.TRANS64.TRYWAIT P1, [R3+URZ], R0 ;  /* 0x00000000030075a7 */ /* 0x0004e2000802017f */
[----:B------:R-:W-:Y:S05]  /*1480*/  @!P0 BRA `(.L_x_19) ;  /* 0x0000000000048947 */ /* 0x000fea0003800000 */
[----:B------:R-:W-:Y:S01]  /*1490*/  BPT.TRAP 0x1 ;  /* 0x000000040000795c */ /* 0x000fe20000300000 */
.L_x_19:
[----:B---3--:R-:W-:Y:S05]  /*14a0*/  @P1 BRA `(.L_x_20) ;  /* 0x0000000000081947 */ /* 0x008fea0003800000 */
[----:B------:R-:W3:Y:S02]  /*14b0*/  SYNCS.PHASECHK.TRANS64.TRYWAIT P1, [R3+URZ], R0 ;  /* 0x00000000030075a7 */ /* 0x000ee4000802017f */
[----:B---3--:R-:W-:Y:S05]  /*14c0*/  @!P1 BRA `(.L_x_21) ;  /* 0x0000006400509947 */ /* 0x008fea0003800000 */
.L_x_20:
[----:B------:R-:W-:-:S04]  /*14d0*/  UISETP.LT.AND UP0, UPT, UR40, 0x1, UPT ;  /* 0x000000012800788c */ /* 0x000fc8000bf01270 */
[----:B------:R-:W-:-:S06]  /*14e0*/  USEL UR4, UR40, 0x1, UP0 ;  /* 0x0000000128047887 */ /* 0x000fcc0008000000 */
[----:B--23--:R-:W-:Y:S01]  /*14f0*/  IMAD.U32 R0, RZ, RZ, UR4 ;  /* 0x00000004ff007e24 */ /* 0x00cfe2000f8e00ff */
[----:B------:R-:W-:Y:S05]  /*1500*/  WARPSYNC.ALL ;  /* 0x0000000000007948 */ /* 0x000fea0003800000 */
[----:B------:R-:W-:-:S04]  /*1510*/  IADD3 R0, -R0, UR40, RZ ;  /* 0x0000002800007c10 */ /* 0x000fc8000fffe1ff */
[----:B------:R-:W-:Y:S02]  /*1520*/  ISETP.GE.AND P1, PT, R0, 0x1, PT ;  /* 0x000000010000780c */ /* 0x000fe40003f26270 */
[----:B------:R-:W-:Y:S01]  /*1530*/  R2UR UR4, R6 ;  /* 0x00000000060472ca */ /* 0x000fe200000e0000 */
[----:B------:R-:W-:Y:S01]  /*1540*/  WARPGROUP.ARRIVE ;  /* 0x00000000000079c5 */ /* 0x000fe20000000000 */
[----:B------:R-:W-:Y:S01]  /*1550*/  UMOV UR9, 0x40000040 ;  /* 0x4000004000097882 */ /* 0x000fe20000000000 */
[----:B------:R-:W-:Y:S01]  /*1560*/  UMOV UR11, 0x40000040 ;  /* 0x40000040000b7882 */ /* 0x000fe20000000000 */
[----:B------:R-:W-:Y:S01]  /*1570*/  UMOV UR13, UR9 ;  /* 0x00000009000d7c82 */ /* 0x000fe20008000000 */
[----:B------:R-:W-:-:S08]  /*1580*/  UMOV UR15, 0x40000040 ;  /* 0x40000040000f7882 */ /* 0x000fd00000000000 */
[----:B------:R-:W-:-:S04]  /*1590*/  UIADD3 UR4, UR4, 0x20100, URZ ;  /* 0x0002010004047890 */ /* 0x000fc8000fffe03f */
[----:B------:R-:W-:-:S04]  /*15a0*/  USHF.R.U32.HI UR4, URZ, 0x4, UR4 ;  /* 0x000000043f047899 */ /* 0x000fc80008011604 */
[----:B------:R-:W-:Y:S02]  /*15b0*/  ULOP3.LUT UR5, UR4, 0x3fff, URZ, 0xc0, !UPT ;  /* 0x00003fff04057892 */ /* 0x000fe4000f8ec03f */
[----:B------:R-:W-:Y:S02]  /*15c0*/  ULOP3.LUT UR4, UR41, 0x10000, URZ, 0xfc, !UPT ;  /* 0x0001000029047892 */ /* 0x000fe4000f8efc3f */
[----:B------:R-:W-:Y:S02]  /*15d0*/  ULOP3.LUT UR5, UR5, 0x10000, URZ, 0xfc, !UPT ;  /* 0x0001000005057892 */ /* 0x000fe4000f8efc3f */
[----:B------:R-:W-:Y:S02]  /*15e0*/  ULEA UR8, UR39, UR4, 0xc ;  /* 0x0000000427087291 */ /* 0x000fe4000f8e603f */
[----:B------:R-:W-:-:S04]  /*15f0*/  UIMAD UR6, UR39, 0x600, UR5 ;  /* 0x00000600270678a4 */ /* 0x000fc8000f8e0205 */
[----:B------:R-:W-:Y:S01]  /*1600*/  UIADD3 UR14, UR6, 0x80, URZ ;  /* 0x00000080060e7890 */ /* 0x000fe2000fffe03f */
[----:B------:R-:W-:Y:S02]  /*1610*/  UMOV UR12, UR8 ;  /* 0x00000008000c7c82 */ /* 0x000fe40008000000 */
[----:B------:R-:W-:Y:S01]  /*1620*/  UMOV UR10, UR6 ;  /* 0x00000006000a7c82 */ /* 0x000fe20008000000 */
[----:B------:R-:W-:Y:S01]  /*1630*/  UIADD3 UR7, UR6, 0x100, URZ ;  /* 0x0000010006077890 */ /* 0x000fe2000fffe03f */
[----:B------:R-:W-:Y:S01]  /*1640*/  HGMMA.64x16x16.F32.BF16 R40, gdesc[UR8], RZ, !UPT, gsb0 ;  /* 0x00200000082879f0 */ /* 0x000fe2000c0018ff */
[----:B------:R-:W-:Y:S01]  /*1650*/  UIADD3 UR10, UR6, 0x486, URZ ;  /* 0x00000486060a7890 */ /* 0x000fe2000fffe03f */
[----:B------:R-:W-:Y:S01]  /*1660*/  UMOV UR11, 0x40000040 ;  /* 0x40000040000b7882 */ /* 0x000fe20000000000 */
[----:B------:R-:W-:Y:S02]  /*1670*/  WARPGROUP.DEPBAR.LE gsb0, 0x0 ;  /* 0x00008000000079c5 */ /* 0x000fe40000010000 */
[----:B------:R-:W-:-:S06]  /*1680*/  WARPGROUP.ARRIVE ;  /* 0x00000000000079c5 */ /* 0x000fcc0000000000 */
[----:B------:R-:W-:Y:S01]  /*1690*/  HGMMA.64x16x16.F32.BF16 R32, gdesc[UR12], RZ, !UPT, gsb0 ;  /* 0x002000000c2079f0 */ /* 0x000fe2000c0018ff */
[----:B------:R-:W-:Y:S01]  /*16a0*/  UMOV UR12, UR8 ;  /* 0x00000008000c7c82 */ /* 0x000fe20008000000 */
[----:B------:R-:W-:Y:S01]  /*16b0*/  UMOV UR13, UR9 ;  /* 0x00000009000d7c82 */ /* 0x000fe20008000000 */
[----:B------:R-:W-:Y:S01]  /*16c0*/  UMOV UR14, UR7 ;  /* 0x00000007000e7c82 */ /* 0x000fe20008000000 */
[----:B------:R-:W-:Y:S01]  /*16d0*/  UMOV UR15, 0x40000040 ;  /* 0x40000040000f7882 */ /* 0x000fe20000000000 */
[----:B------:R-:W-:Y:S02]  /*16e0*/  UIADD3 UR7, UR6, 0x82, URZ ;  /* 0x0000008206077890 */ /* 0x000fe4000fffe03f */
[----:B------:R-:W-:Y:S01]  /*16f0*/  UIADD3 UR9, UR6, 0x102, URZ ;  /* 0x0000010206097890 */ /* 0x000fe2000fffe03f */
[----:B------:R-:W-:Y:S02]  /*1700*/  WARPGROUP.DEPBAR.LE gsb0, 0x0 ;  /* 0x00008000000079c5 */ /* 0x000fe40000010000 */
[----:B------:R-:W-:-:S06]  /*1710*/  WARPGROUP.ARRIVE ;  /* 0x00000000000079c5 */ /* 0x000fcc0000000000 */
[----:B------:R-:W-:Y:S01]  /*1720*/  HGMMA.64x16x16.F32.BF16 R24, gdesc[UR12], RZ, !UPT, gsb0 ;  /* 0x002000000c1879f0 */ /* 0x000fe2000c0018ff */
[----:B------:R-:W-:Y:S02]  /*1730*/  UIADD3 UR12, UR8, 0x2, URZ ;  /* 0x00000002080c7890 */ /* 0x000fe4000fffe03f */
[----:B------:R-:W-:Y:S01]  /*1740*/  UIADD3 UR14, UR6, 0x2, URZ ;  /* 0x00000002060e7890 */ /* 0x000fe2000fffe03f */
[----:B------:R-:W-:Y:S01]  /*1750*/  UMOV UR13, 0x40000040 ;  /* 0x40000040000d7882 */ /* 0x000fe20000000000 */
[----:B------:R-:W-:Y:S01]  /*1760*/  UMOV UR15, 0x40000040 ;  /* 0x40000040000f7882 */ /* 0x000fe20000000000 */
[----:B------:R-:W-:Y:S02]  /*1770*/  WARPGROUP.DEPBAR.LE gsb0, 0x0 ;  /* 0x00008000000079c5 */ /* 0x000fe40000010000 */
[----:B------:R-:W-:-:S06]  /*1780*/  WARPGROUP.ARRIVE ;  /* 0x00000000000079c5 */ /* 0x000fcc0000000000 */
[----:B------:R-:W-:Y:S01]  /*1790*/  HGMMA.64x16x16.F32.BF16 R40, gdesc[UR12], R40, gsb0 ;  /* 0x002000000c2879f0 */ /* 0x000fe20008001828 */
[----:B------:R-:W-:Y:S01]  /*17a0*/  UMOV UR14, UR7 ;  /* 0x00000007000e7c82 */ /* 0x000fe20008000000 */
[----:B------:R-:W-:Y:S01]  /*17b0*/  UMOV UR15, 0x40000040 ;  /* 0x40000040000f7882 */ /* 0x000fe20000000000 */
[----:B------:R-:W-:Y:S01]  /*17c0*/  UIADD3 UR7, UR6, 0x84, URZ ;  /* 0x0000008406077890 */ /* 0x000fe2000fffe03f */
        /* <DEDUP_REMOVED lines=241> */
[----:B------:R-:W-:Y:S01]  /*26e0*/  UIADD3 UR8, UR8, 0xc06, URZ ;  /* 0x00000c0608087890 */ /* 0x000fe2000fffe03f */
[----:B------:R-:W-:Y:S02]  /*26f0*/  WARPGROUP.DEPBAR.LE gsb0, 0x0 ;  /* 0x00008000000079c5 */ /* 0x000fe40000010000 */
[----:B------:R-:W-:-:S06]  /*2700*/  WARPGROUP.ARRIVE ;  /* 0x00000000000079c5 */ /* 0x000fcc0000000000 */
[----:B------:R-:W-:Y:S01]  /*2710*/  HGMMA.64x16x16.F32.BF16 R40, gdesc[UR12], R40, gsb0 ;  /* 0x002000000c2879f0 */ /* 0x000fe20008001828 */
[----:B------:R-:W-:Y:S01]  /*2720*/  UMOV UR14, UR7 ;  /* 0x00000007000e7c82 */ /* 0x000fe20008000000 */
[----:B------:R-:W-:Y:S01]  /*2730*/  UMOV UR15, 0x40000040 ;  /* 0x40000040000f7882 */ /* 0x000fe20000000000 */
[----:B------:R-:W-:Y:S02]  /*2740*/  UIADD3 UR7, UR6, 0x506, URZ ;  /* 0x0000050606077890 */ /* 0x000fe4000fffe03f */
[----:B------:R-:W-:Y:S01]  /*2750*/  UIADD3 UR6, UR6, 0x586, URZ ;  /* 0x0000058606067890 */ /* 0x000fe2000fffe03f */
[----:B------:R-:W-:Y:S02]  /*2760*/  WARPGROUP.DEPBAR.LE gsb0, 0x0 ;  /* 0x00008000000079c5 */ /* 0x000fe40000010000 */
[----:B------:R-:W-:-:S06]  /*2770*/  WARPGROUP.ARRIVE ;  /* 0x00000000000079c5 */ /* 0x000fcc0000000000 */
[----:B------:R-:W-:Y:S01]  /*2780*/  HGMMA.64x16x16.F32.BF16 R32, gdesc[UR12], R32, gsb0 ;  /* 0x002000000c2079f0 */ /* 0x000fe20008001820 */
[----:B------:R-:W-:Y:S01]  /*2790*/  UMOV UR14, UR9 ;  /* 0x00000009000e7c82 */ /* 0x000fe20008000000 */
[----:B------:R-:W-:Y:S01]  /*27a0*/  UMOV UR15, 0x40000040 ;  /* 0x40000040000f7882 */ /* 0x000fe20000000000 */
[----:B------:R-:W-:Y:S01]  /*27b0*/  UMOV UR9, 0x40000040 ;  /* 0x4000004000097882 */ /* 0x000fe20000000000 */
[----:B------:R-:W-:Y:S02]  /*27c0*/  WARPGROUP.DEPBAR.LE gsb0, 0x0 ;  /* 0x00008000000079c5 */ /* 0x000fe40000010000 */
[----:B------:R-:W-:-:S06]  /*27d0*/  WARPGROUP.ARRIVE ;  /* 0x00000000000079c5 */ /* 0x000fcc0000000000 */
[----:B------:R-:W-:Y:S03]  /*27e0*/  HGMMA.64x16x16.F32.BF16 R24, gdesc[UR12], R24, gsb0 ;  /* 0x002000000c1879f0 */ /* 0x000fe60008001818 */
[----:B------:R-:W-:Y:S02]  /*27f0*/  WARPGROUP.DEPBAR.LE gsb0, 0x0 ;  /* 0x00008000000079c5 */ /* 0x000fe40000010000 */
[----:B------:R-:W-:-:S06]  /*2800*/  WARPGROUP.ARRIVE ;  /* 0x00000000000079c5 */ /* 0x000fcc0000000000 */
[----:B------:R-:W-:Y:S01]  /*2810*/  HGMMA.64x16x16.F32.BF16 R40, gdesc[UR8], R40, gsb0 ;  /* 0x00200000082879f0 */ /* 0x000fe20008001828 */
[----:B------:R-:W-:Y:S01]  /*2820*/  UMOV UR10, UR7 ;  /* 0x00000007000a7c82 */ /* 0x000fe20008000000 */
[----:B------:R-:W-:Y:S01]  /*2830*/  UMOV UR11, 0x40000040 ;  /* 0x40000040000b7882 */ /* 0x000fe20000000000 */
[----:B------:R-:W-:Y:S02]  /*2840*/  WARPGROUP.DEPBAR.LE gsb0, 0x0 ;  /* 0x00008000000079c5 */ /* 0x000fe40000010000 */
[----:B------:R-:W-:-:S06]  /*2850*/  WARPGROUP.ARRIVE ;  /* 0x00000000000079c5 */ /* 0x000fcc0000000000 */
[----:B------:R-:W-:Y:S01]  /*2860*/  HGMMA.64x16x16.F32.BF16 R32, gdesc[UR8], R32, gsb0 ;  /* 0x00200000082079f0 */ /* 0x000fe20008001820 */
[----:B------:R-:W-:Y:S01]  /*2870*/  UMOV UR10, UR6 ;  /* 0x00000006000a7c82 */ /* 0x000fe20008000000 */
[----:B------:R-:W-:Y:S01]  /*2880*/  UMOV UR11, 0x40000040 ;  /* 0x40000040000b7882 */ /* 0x000fe20000000000 */
[----:B------:R-:W-:Y:S02]  /*2890*/  WARPGROUP.DEPBAR.LE gsb0, 0x0 ;  /* 0x00008000000079c5 */ /* 0x000fe40000010000 */
[----:B------:R-:W-:-:S06]  /*28a0*/  WARPGROUP.ARRIVE ;  /* 0x00000000000079c5 */ /* 0x000fcc0000000000 */
[----:B------:R-:W-:Y:S03]  /*28b0*/  HGMMA.64x16x16.F32.BF16 R24, gdesc[UR8], R24, gsb0 ;  /* 0x00200000081879f0 */ /* 0x000fe60008001818 */
[----:B------:R-:W-:Y:S02]  /*28c0*/  WARPGROUP.DEPBAR.LE gsb0, 0x0 ;  /* 0x00008000000079c5 */ /* 0x000fe40000010000 */
[----:B------:R-:W-:Y:S05]  /*28d0*/  @!P1 BRA `(.L_x_22) ;  /* 0x00000014007c9947 */ /* 0x000fea0003800000 */
[----:B------:R-:W-:Y:S02]  /*28e0*/  UIADD3 UR6, UR39, 0x1, URZ ;  /* 0x0000000127067890 */ /* 0x000fe4000fffe03f */
[----:B------:R-:W-:Y:S02]  /*28f0*/  IMAD.U32 R3, RZ, RZ, UR39 ;  /* 0x00000027ff037e24 */ /* 0x000fe4000f8e00ff */
[----:B------:R-:W-:-:S04]  /*2900*/  UISETP.NE.AND UP0, UPT, UR6, 0x2, UPT ;  /* 0x000000020600788c */ /* 0x000fc8000bf05270 */
[----:B------:R-:W-:Y:S02]  /*2910*/  USEL UR7, URZ, 0x1, UP0 ;  /* 0x000000013f077887 */ /* 0x000fe40008000000 */
[----:B------:R-:W-:Y:S02]  /*2920*/  USEL UR6, UR6, URZ, UP0 ;  /* 0x0000003f06067287 */ /* 0x000fe40008000000 */
[----:B------:R-:W-:-:S06]  /*2930*/  ULOP3.LUT UR7, UR38, UR7, URZ, 0x3c, !UPT ;  /* 0x0000000726077292 */ /* 0x000fcc000f8e3c3f */
[----:B------:R-:W-:-:S07]  /*2940*/  IMAD.U32 R7, RZ, RZ, UR7 ;  /* 0x00000007ff077e24 */ /* 0x000fce000f8e00ff */
.L_x_29:
[----:B------:R-:W-:Y:S05]  /*2950*/  @!P0 BRA `(.L_x_23) ;  /* 0x0000000000048947 */ /* 0x000fea0003800000 */
[----:B------:R-:W-:Y:S01]  /*2960*/  BPT.TRAP 0x1 ;  /* 0x000000040000795c */ /* 0x000fe20000300000 */
.L_x_23:
[----:B------:R-:W2:Y:S01]  /*2970*/  S2UR UR8, SR_CgaCtaId ;  /* 0x00000000000879c3 */ /* 0x000ea20000008800 */
[----:B------:R-:W-:Y:S01]  /*2980*/  UMOV UR7, 0x400 ;  /* 0x0000040000077882 */ /* 0x000fe20000000000 */
[----:B01----:R-:W-:Y:S01]  /*2990*/  IMAD.U32 R5, RZ, RZ, UR6 ;  /* 0x00000006ff057e24 */ /* 0x003fe2000f8e00ff */
[----:B------:R-:W-:Y:S01]  /*29a0*/  SHF.L.U32 R4, R7, 0x1f, RZ ;  /* 0x0000001f07047819 */ /* 0x000fe200000006ff */
[----:B--2---:R-:W-:-:S06]  /*29b0*/  ULEA UR7, UR8, UR7, 0x18 ;  /* 0x0000000708077291 */ /* 0x004fcc000f8ec03f */
[----:B------:R-:W-:-:S04]  /*29c0*/  IMAD.U32 R6, RZ, RZ, UR7 ;  /* 0x00000007ff067e24 */ /* 0x000fc8000f8e00ff */
[----:B------:R-:W-:-:S04]  /*29d0*/  IMAD R5, R5, 0x8, R6 ;  /* 0x0000000805057824 */ /* 0x000fc800078e0206 */
[----:B------:R0:W1:Y:S01]  /*29e0*/  SYNCS.PHASECHK.TRANS64.TRYWAIT P1, [R5+URZ], R4 ;  /* 0x00000004050075a7 */ /* 0x000062000802017f */
[----:B------:R-:W-:Y:S05]  /*29f0*/  @!P0 BRA `(.L_x_24) ;  /* 0x0000000000048947 */ /* 0x000fea0003800000 */
[----:B------:R-:W-:Y:S01]  /*2a00*/  BPT.TRAP 0x1 ;  /* 0x000000040000795c */ /* 0x000fe20000300000 */
.L_x_24:
[----:B-1----:R-:W-:Y:S05]  /*2a10*/  @P1 BRA `(.L_x_25) ;  /* 0x0000000000081947 */ /* 0x002fea0003800000 */
[----:B------:R-:W1:Y:S02]  /*2a20*/  SYNCS.PHASECHK.TRANS64.TRYWAIT P1, [R5+URZ], R4 ;  /* 0x00000004050075a7 */ /* 0x000e64000802017f */
[----:B-1----:R-:W-:Y:S05]  /*2a30*/  @!P1 BRA `(.L_x_26) ;  /* 0x0000005000089947 */ /* 0x002fea0003800000 */
.L_x_25:
[----:B------:R-:W-:Y:S01]  /*2a40*/  ULEA UR10, UR6, UR4, 0xc ;  /* 0x00000004060a7291 */ /* 0x000fe2000f8e603f */
[----:B------:R-:W-:Y:S01]  /*2a50*/  WARPGROUP.ARRIVE ;  /* 0x00000000000079c5 */ /* 0x000fe20000000000 */
[----:B------:R-:W-:Y:S01]  /*2a60*/  UIMAD UR8, UR6, 0x600, UR5 ;  /* 0x00000600060878a4 */ /* 0x000fe2000f8e0205 */
[----:B------:R-:W-:Y:S01]  /*2a70*/  UMOV UR13, 0x40000040 ;  /* 0x40000040000d7882 */ /* 0x000fe20000000000 */
[----:B------:R-:W-:Y:S02]  /*2a80*/  UMOV UR15, 0x40000040 ;  /* 0x40000040000f7882 */ /* 0x000fe40000000000 */
[----:B------:R-:W-:Y:S01]  /*2a90*/  UIADD3 UR7, UR8, 0x80, URZ ;  /* 0x0000008008077890 */ /* 0x000fe2000fffe03f */
[----:B------:R-:W-:Y:S02]  /*2aa0*/  UMOV UR12, UR10 ;  /* 0x0000000a000c7c82 */ /* 0x000fe40008000000 */
[----:B------:R-:W-:Y:S01]  /*2ab0*/  UMOV UR14, UR8 ;  /* 0x00000008000e7c82 */ /* 0x000fe20008000000 */
[----:B------:R-:W-:Y:S01]  /*2ac0*/  UIADD3 UR9, UR8, 0x100, URZ ;  /* 0x0000010008097890 */ /* 0x000fe2000fffe03f */
[----:B------:R-:W-:Y:S01]  /*2ad0*/  HGMMA.64x16x16.F32.BF16 R40, gdesc[UR12], R40, gsb0 ;  /* 0x002000000c2879f0 */ /* 0x000fe20008001828 */
[----:B------:R-:W-:Y:S01]  /*2ae0*/  UMOV UR15, 0x40000040 ;  /* 0x40000040000f7882 */ /* 0x000fe20000000000 */
[----:B------:R-:W-:Y:S01]  /*2af0*/  UMOV UR14, UR7 ;  /* 0x00000007000e7c82 */ /* 0x000fe20008000000 */
[----:B------:R-:W-:Y:S01]  /*2b00*/  UIADD3 UR7, UR8, 0x82, URZ ;  /* 0x0000008208077890 */ /* 0x000fe2000fffe03f */
[----:B------:R-:W-:Y:S01]  /*2b10*/  UMOV UR11, 0x40000040 ;  /* 0x40000040000b7882 */ /* 0x000fe20000000000 */
[----:B------:R-:W-:-:S02]  /*2b20*/  WARPGROUP.DEPBAR.LE gsb0, 0x0 ;  /* 0x00008000000079c5 */ /* 0x000fc40000010000 */
        /* <DEDUP_REMOVED lines=274> */
[----:B------:R-:W-:Y:S01]  /*3c50*/  HGMMA.64x16x16.F32.BF16 R24, gdesc[UR12], R24, gsb0 ;  /* 0x002000000c1879f0 */ /* 0x000fe20008001818 */
[----:B------:R-:W-:Y:S02]  /*3c60*/  UIADD3 UR12, UR8, 0x506, URZ ;  /* 0x00000506080c7890 */ /* 0x000fe4000fffe03f */
[----:B------:R-:W-:-:S03]  /*3c70*/  UIADD3 UR13, UR8, 0x586, URZ ;  /* 0x00000586080d7890 */ /* 0x000fc6000fffe03f */
[----:B------:R-:W-:Y:S01]  /*3c80*/  UMOV UR8, UR10 ;  /* 0x0000000a00087c82 */ /* 0x000fe20008000000 */
[----:B------:R-:W-:Y:S01]  /*3c90*/  UMOV UR10, UR7 ;  /* 0x00000007000a7c82 */ /* 0x000fe20008000000 */
        /* <DEDUP_REMOVED lines=15> */
[----:B------:R-:W-:Y:S01]  /*3d90*/  BPT.TRAP 0x1 ;  /* 0x000000040000795c */ /* 0x000fe20000300000 */
.L_x_27:
[----:B------:R-:W-:-:S13]  /*3da0*/  ISETP.NE.AND P1, PT, R23, RZ, PT ;  /* 0x000000ff1700720c */ /* 0x000fda0003f25270 */
[----:B01----:R-:W-:-:S04]  /*3db0*/  @P1 IMAD R4, R3, 0x8, R6 ;  /* 0x0000000803041824 */ /* 0x003fc800078e0206 */
[----:B------:R-:W-:-:S05]  /*3dc0*/  @P1 VIADD R5, R4, 0x10 ;  /* 0x0000001004051836 */ /* 0x000fca0000000000 */
[----:B------:R-:W-:-:S04]  /*3dd0*/  @P1 PRMT R5, R22, 0x654, R5 ;  /* 0x0000065416051816 */ /* 0x000fc80000000005 */
[----:B------:R0:W-:Y:S01]  /*3de0*/  @P1 SYNCS.ARRIVE.TRANS64.RED.A1T0 RZ, [R5+URZ], RZ ;  /* 0x000000ff05ff19a7 */ /* 0x0001e2000810043f */
[----:B------:R-:W-:-:S13]  /*3df0*/  ISETP.GT.U32.AND P1, PT, R19, 0x1, PT ;  /* 0x000000011300780c */ /* 0x000fda0003f24070 */
[----:B0-----:R-:W-:Y:S05]  /*3e00*/  @P1 BRA `(.L_x_28) ;  /* 0x0000000000041947 */ /* 0x001fea0003800000 */
[----:B------:R-:W-:Y:S01]  /*3e10*/  BPT.TRAP 0x1 ;  /* 0x000000040000795c */ /* 0x000fe20000300000 */
.L_x_28:
[----:B------:R-:W-:Y:S01]  /*3e20*/  UIADD3 UR6, UR6, 0x1, URZ ;  /* 0x0000000106067890 */ /* 0x000fe2000fffe03f */
[C---:B------:R-:W-:Y:S01]  /*3e30*/  ISETP.GT.AND P2, PT, R0.reuse, 0x1, PT ;  /* 0x000000010000780c */ /* 0x040fe20003f44270 */
[----:B------:R-:W-:Y:S02]  /*3e40*/  VIADD R3, R3, 0x1 ;  /* 0x0000000103037836 */ /* 0x000fe40000000000 */
[----:B------:R-:W-:Y:S01]  /*3e50*/  UISETP.NE.AND UP0, UPT, UR6, 0x2, UPT ;  /* 0x000000020600788c */ /* 0x000fe2000bf05270 */
[----:B------:R-:W-:Y:S02]  /*3e60*/  VIADD R0, R0, 0xffffffff ;  /* 0xffffffff00007836 */ /* 0x000fe40000000000 */
[C---:B------:R-:W-:Y:S01]  /*3e70*/  ISETP.NE.AND P1, PT, R3.reuse, 0x2, PT ;  /* 0x000000020300780c */ /* 0x040fe20003f25270 */
[----:B------:R-:W-:Y:S02]  /*3e80*/  USEL UR7, URZ, 0x1, UP0 ;  /* 0x000000013f077887 */ /* 0x000fe40008000000 */
[----:B------:R-:W-:Y:S01]  /*3e90*/  USEL UR6, UR6, URZ, UP0 ;  /* 0x0000003f06067287 */ /* 0x000fe20008000000 */
[----:B------:R-:W-:-:S03]  /*3ea0*/  SEL R3, R3, RZ, P1 ;  /* 0x000000ff03037207 */ /* 0x000fc60000800000 */
[----:B------:R-:W-:Y:S01]  /*3eb0*/  LOP3.LUT R7, R7, UR7, RZ, 0x3c, !PT ;  /* 0x0000000707077c12 */ /* 0x000fe2000f8e3cff */
[----:B------:R-:W-:Y:S07]  /*3ec0*/  @P2 BRA `(.L_x_29) ;  /* 0xffffffe800a02947 */ /* 0x000fee000383ffff */
.L_x_22:
[----:B------:R-:W2:Y:S02]  /*3ed0*/  LDC R0, c[0x0][0x28c] ;  /* 0x0000a300ff007b82 */ /* 0x000ea40000000800 */
[----:B--2---:R-:W-:-:S13]  /*3ee0*/  ISETP.GE.AND P1, PT, R0, 0x1, PT ;  /* 0x000000010000780c */ /* 0x004fda0003f26270 */
[----:B------:R-:W-:Y:S05]  /*3ef0*/  @!P1 BRA `(.L_x_30) ;  /* 0x0000000000409947 */ /* 0x000fea0003800000 */
[----:B------:R-:W-:Y:S05]  /*3f00*/  @!P0 BRA `(.L_x_31) ;  /* 0x0000000000048947 */ /* 0x000fea0003800000 */
[----:B------:R-:W-:Y:S01]  /*3f10*/  BPT.TRAP 0x1 ;  /* 0x000000040000795c */ /* 0x000fe20000300000 */
.L_x_31:
[----:B------:R-:W-:Y:S01]  /*3f20*/  ISETP.NE.AND P0, PT, R23, RZ, PT ;  /* 0x000000ff1700720c */ /* 0x000fe20003f05270 */
[----:B------:R-:W-:-:S12]  /*3f30*/  UISETP.LT.AND UP1, UPT, UR40, 0x1, UPT ;  /* 0x000000012800788c */ /* 0x000fd8000bf21270 */
[----:B------:R-:W-:-:S05]  /*3f40*/  VOTEU.ANY UP0, P0 ;  /* 0x00000000003f7886 */ /* 0x000fca0000000100 */
[----:B------:R-:W-:-:S04]  /*3f50*/  @UP0 USEL UR4, UR40, 0x1, UP1 ;  /* 0x0000000128040887 */ /* 0x000fc80008800000 */
[----:B------:R-:W-:-:S06]  /*3f60*/  @UP0 UIADD3 UR4, UR39, UR40, -UR4 ;  /* 0x0000002827040290 */ /* 0x000fcc000fffe804 */
[----:B------:R-:W-:-:S04]  /*3f70*/  IMAD.U32 R0, RZ, RZ, UR4 ;  /* 0x00000004ff007e24 */ /* 0x000fc8000f8e00ff */
[----:B------:R-:W-:-:S05]  /*3f80*/  @P0 IMAD.SHL.U32 R0, R0, 0x8, RZ ;  /* 0x0000000800000824 */ /* 0x000fca00078e00ff */
[----:B------:R-:W-:-:S04]  /*3f90*/  @P0 LOP3.LUT R0, R0, 0x8, RZ, 0xc0, !PT ;  /* 0x0000000800000812 */ /* 0x000fc800078ec0ff */
[----:B------:R-:W-:-:S04]  /*3fa0*/  @P0 IADD3 R3, R6, 0x10, R0 ;  /* 0x0000001006030810 */ /* 0x000fc80007ffe000 */
[----:B------:R-:W-:-:S04]  /*3fb0*/  @P0 PRMT R3, R22, 0x654, R3 ;  /* 0x0000065416030816 */ /* 0x000fc80000000003 */
[----:B------:R2:W-:Y:S01]  /*3fc0*/  @P0 SYNCS.ARRIVE.TRANS64.RED.A1T0 RZ, [R3+URZ], RZ ;  /* 0x000000ff03ff09a7 */ /* 0x0005e2000810043f */
[----:B------:R-:W-:-:S13]  /*3fd0*/  ISETP.GT.U32.AND P0, PT, R19, 0x1, PT ;  /* 0x000000011300780c */ /* 0x000fda0003f04070 */
[----:B--2---:R-:W-:Y:S05]  /*3fe0*/  @P0 BRA `(.L_x_30) ;  /* 0x0000000000040947 */ /* 0x004fea0003800000 */
[----:B------:R-:W-:Y:S01]  /*3ff0*/  BPT.TRAP 0x1 ;  /* 0x000000040000795c */ /* 0x000fe20000300000 */
.L_x_30:
[----:B------:R-:W2:Y:S01]  /*4000*/  LDC R6, c[0x0][0x288] ;  /* 0x0000a200ff067b82 */ /* 0x000ea20000000800 */
[--C-:B------:R-:W-:Y:S01]  /*4010*/  SHF.R.U32.HI R0, RZ, 0x7, R18.reuse ;  /* 0x00000007ff007819 */ /* 0x100fe20000011612 */
[----:B------:R-:W-:Y:S01]  /*4020*/  UIADD3 UR39, UR40, UR39, URZ ;  /* 0x0000002728277290 */ /* 0x000fe2000fffe03f */
[----:B01----:R-:W-:Y:S01]  /*4030*/  LOP3.LUT R4, R18, 0x60, RZ, 0xc0, !PT ;  /* 0x0000006012047812 */ /* 0x003fe200078ec0ff */
[----:B------:R-:W-:Y:S01]  /*4040*/  IMAD R9, R52, 0x30, RZ ;  /* 0x0000003034097824 */ /* 0x000fe200078e02ff */
[----:B------:R-:W-:Y:S01]  /*4050*/  LOP3.LUT R0, R0, 0x1, RZ, 0xc0, !PT ;  /* 0x0000000100007812 */ /* 0x000fe200078ec0ff */
[----:B------:R-:W-:Y:S01]  /*4060*/  USHF.R.U32.HI UR4, URZ, 0x1, UR39 ;  /* 0x000000013f047899 */ /* 0x000fe20008011627 */
[----:B------:R-:W-:Y:S01]  /*4070*/  SHF.R.U32.HI R3, RZ, 0x2, R18 ;  /* 0x00000002ff037819 */ /* 0x000fe20000011612 */
[----:B------:R-:W-:Y:S01]  /*4080*/  IMAD.SHL.U32 R13, R50, 0x80, RZ ;  /* 0x00000080320d7824 */ /* 0x000fe200078e00ff */
[----:B------:R-:W-:Y:S01]  /*4090*/  SHF.R.U32.HI R8, RZ, 0x1, R4 ;  /* 0x00000001ff087819 */ /* 0x000fe20000011604 */
[----:B------:R-:W-:Y:S01]  /*40a0*/  IMAD.SHL.U32 R4, R0, 0x40, RZ ;  /* 0x0000004000047824 */ /* 0x000fe200078e00ff */
[----:B------:R-:W-:Y:S01]  /*40b0*/  LOP3.LUT R3, R3, 0x7, RZ, 0xc0, !PT ;  /* 0x0000000703037812 */ /* 0x000fe200078ec0ff */
[----:B------:R-:W-:Y:S01]  /*40c0*/  ULOP3.LUT UR4, UR4, 0x1, URZ, 0xc0, !UPT ;  /* 0x0000000104047892 */ /* 0x000fe2000f8ec03f */
[----:B------:R-:W-:Y:S01]  /*40d0*/  IMAD.SHL.U32 R10, R18, 0x2, RZ ;  /* 0x00000002120a7824 */ /* 0x000fe200078e00ff */
[----:B------:R-:W-:Y:S01]  /*40e0*/  ULDC UR8, c[0x0][0x284] ;  /* 0x0000a10000087ab9 */ /* 0x000fe20000000800 */
[--C-:B------:R-:W-:Y:S01]  /*40f0*/  IADD3 R5, RZ, -R8, -R3.reuse ;  /* 0x80000008ff057210 */ /* 0x100fe20007ffe803 */
[----:B------:R-:W-:Y:S01]  /*4100*/  UISETP.GT.U32.AND UP1, UPT, UR39, 0x1, UPT ;  /* 0x000000012700788c */ /* 0x000fe2000bf24070 */
[----:B------:R-:W-:Y:S01]  /*4110*/  LOP3.LUT R3, R4, 0x40, R3, 0xe2, !PT ;  /* 0x0000004004037812 */ /* 0x000fe200078ee203 */
[----:B------:R-:W-:Y:S01]  /*4120*/  UISETP.NE.U32.AND UP0, UPT, UR4, 0x1, UPT ;  /* 0x000000010400788c */ /* 0x000fe2000bf05070 */
[----:B------:R-:W-:Y:S01]  /*4130*/  LOP3.LUT R4, R18, 0x3, RZ, 0xc0, !PT ;  /* 0x0000000312047812 */ /* 0x000fe200078ec0ff */
[----:B------:R-:W-:Y:S01]  /*4140*/  ULDC.64 UR6, c[0x0][0x5d0] ;  /* 0x0001740000067ab9 */ /* 0x000fe20000000a00 */
[----:B------:R-:W-:Y:S01]  /*4150*/  SHF.R.S32.HI R21, RZ, 0x1f, R51 ;  /* 0x0000001fff157819 */ /* 0x000fe20000011433 */
[----:B------:R-:W-:Y:S01]  /*4160*/  UISETP.LT.U32.AND UP1, UPT, UR40, 0x2, UP1 ;  /* 0x000000022800788c */ /* 0x000fe20008f21070 */
[C---:B------:R-:W-:Y:S01]  /*4170*/  LOP3.LUT R10, R9.reuse, 0x6, R10, 0xf8, !PT ;  /* 0x00000006090a7812 */ /* 0x040fe200078ef80a */
[----:B------:R-:W-:Y:S01]  /*4180*/  UISETP.GT.U32.AND UP0, UPT, UR40, 0x1, !UP0 ;  /* 0x000000012800788c */ /* 0x000fe2000c704070 */
[----:B--2---:R-:W-:Y:S01]  /*4190*/  ISETP.GE.AND P0, PT, R9, R6, PT ;  /* 0x000000060900720c */ /* 0x004fe20003f06270 */
[----:B------:R-:W-:Y:S01]  /*41a0*/  IMAD R12, R4, -0x2, R6 ;  /* 0xfffffffe040c7824 */ /* 0x000fe200078e0206 */
[----:B------:R-:W-:Y:S01]  /*41b0*/  SHF.R.S32.HI R11, RZ, 0x1f, R10 ;  /* 0x0000001fff0b7819 */ /* 0x000fe2000001140a */
[----:B------:R-:W-:Y:S01]  /*41c0*/  IMAD R4, R21, UR6, RZ ;  /* 0x0000000615047c24 */ /* 0x000fe2000f8e02ff */
[----:B------:R-:W-:Y:S01]  /*41d0*/  ISETP.GE.OR P0, PT, R13, UR8, P0 ;  /* 0x000000080d007c0c */ /* 0x000fe20008706670 */
[----:B------:R-:W-:Y:S01]  /*41e0*/  IMAD.WIDE R6, R50, 0x80, RZ ;  /* 0x0000008032067825 */ /* 0x000fe200078e02ff */
[----:B------:R-:W-:-:S02]  /*41f0*/  USEL UR5, URZ, 0x1, !UP1 ;  /* 0x000000013f057887 */ /* 0x000fc4000c800000 */
[----:B------:R-:W-:Y:S01]  /*4200*/  USEL UR4, URZ, 0x1, !UP0 ;  /* 0x000000013f047887 */ /* 0x000fe2000c000000 */
[----:B------:R-:W-:Y:S01]  /*4210*/  IMAD R0, R0, -0x40, R5 ;  /* 0xffffffc000007824 */ /* 0x000fe200078e0205 */
[----:B------:R-:W-:Y:S01]  /*4220*/  LOP3.LUT R67, R6, R3, R8, 0xfe, !PT ;  /* 0x0000000306437212 */ /* 0x000fe200078efe08 */
[C---:B------:R-:W-:Y:S01]  /*4230*/  IMAD R15, R51.reuse, UR7, R4 ;  /* 0x00000007330f7c24 */ /* 0x040fe2000f8e0204 */
[----:B------:R-:W-:Y:S01]  /*4240*/  ULOP3.LUT UR39, UR39, 0x1, URZ, 0xc0, !UPT ;  /* 0x0000000127277892 */ /* 0x000fe2000f8ec03f */
[----:B------:R-:W-:Y:S01]  /*4250*/  IMAD.WIDE.U32 R4, R51, UR6, R10 ;  /* 0x0000000633047c25 */ /* 0x000fe2000f8e000a */
[----:B------:R-:W-:Y:S01]  /*4260*/  ULOP3.LUT UR38, UR4, UR38, UR5, 0x96, !UPT ;  /* 0x0000002604267292 */ /* 0x000fe2000f8e9605 */
[----:B------:R-:W-:Y:S02]  /*4270*/  IADD3 R3, -R13, UR8, R0 ;  /* 0x000000080d037c10 */ /* 0x000fe4000fffe100 */
[----:B------:R-:W-:Y:S02]  /*4280*/  IMAD.IADD R5, R5, 0x1, R15 ;  /* 0x0000000105057824 */ /* 0x000fe400078e020f */
[----:B------:R-:W-:-:S02]  /*4290*/  IMAD.IADD R8, R12, 0x1, -R9 ;  /* 0x000000010c087824 */ /* 0x000fc400078e0a09 */
[----:B------:R-:W-:Y:S01]  /*42a0*/  IMAD.MOV.U32 R0, RZ, RZ, -0x1 ;  /* 0xffffffffff007424 */ /* 0x000fe200078e00ff */
[----:B------:R-:W-:Y:S06]  /*42b0*/  @P0 BRA `(.L_x_32) ;  /* 0x0000001800800947 */ /* 0x000fec0003800000 */
[----:B------:R-:W0:Y:S01]  /*42c0*/  LDC.64 R58, c[0x0][0x5c8] ;  /* 0x00017200ff3a7b82 */ /* 0x000e220000000a00 */
[----:B-----5:R-:W-:Y:S01]  /*42d0*/  FSETP.NEU.AND P0, PT, R49, RZ, PT ;  /* 0x000000ff3100720b */ /* 0x020fe20003f0d000 */
[----:B------:R-:W-:Y:S01]  /*42e0*/  BSSY B0, `(.L_x_32) ;  /* 0x000019d000007945 */ /* 0x000fe20003800000 */
[----:B------:R-:W-:-:S04]  /*42f0*/  ISETP.GT.AND P1, PT, R8, RZ, PT ;  /* 0x000000ff0800720c */ /* 0x000fc80003f24270 */
[----:B------:R-:W-:Y:S01]  /*4300*/  ISETP.GT.AND P2, PT, R3, RZ, P1 ;  /* 0x000000ff0300720c */ /* 0x000fe20000f44270 */
[-C--:B0-----:R-:W-:Y:S02]  /*4310*/  IMAD R12, R7, R58.reuse, RZ ;  /* 0x0000003a070c7224 */ /* 0x081fe400078e02ff */
[----:B------:R-:W-:-:S04]  /*4320*/  IMAD.WIDE.U32 R52, R67, R58, R4 ;  /* 0x0000003a43347225 */ /* 0x000fc800078e0004 */
[----:B------:R-:W-:-:S04]  /*4330*/  IMAD R5, R67, R59, R12 ;  /* 0x0000003b43057224 */ /* 0x000fc800078e020c */
[----:B------:R-:W-:Y:S01]  /*4340*/  IMAD.IADD R69, R53, 0x1, R5 ;  /* 0x0000000135457824 */ /* 0x000fe200078e0205 */
[----:B------:R-:W-:Y:S06]  /*4350*/  @!P0 BRA `(.L_x_33) ;  /* 0x00000010008c8947 */ /* 0x000fec0003800000 */
[----:B------:R-:W0:Y:S01]  /*4360*/  LDC.64 R60, c[0x0][0x5b8] ;  /* 0x00016e00ff3c7b82 */ /* 0x000e220000000a00 */
[----:B------:R-:W-:-:S07]  /*4370*/  ULDC.64 UR4, c[0x0][0x5c0] ;  /* 0x0001700000047ab9 */ /* 0x000fce0000000a00 */
[----:B------:R-:W1:Y:S08]  /*4380*/  LDC.64 R62, c[0x0][0x5b0] ;  /* 0x00016c00ff3e7b82 */ /* 0x000e700000000a00 */
[----:B------:R-:W2:Y:S01]  /*4390*/  LDC.64 R64, c[0x0][0x5a8] ;  /* 0x00016a00ff407b82 */ /* 0x000ea20000000a00 */
[-C--:B0-----:R-:W-:Y:S02]  /*43a0*/  IMAD R4, R21, R60.reuse, RZ ;  /* 0x0000003c15047224 */ /* 0x081fe400078e02ff */
[----:B------:R-:W-:-:S04]  /*43b0*/  IMAD.WIDE.U32 R54, R51, R60, R10 ;  /* 0x0000003c33367225 */ /* 0x000fc800078e000a */
[----:B------:R-:W-:Y:S02]  /*43c0*/  IMAD R53, R51, R61, R4 ;  /* 0x0000003d33357224 */ /* 0x000fe400078e0204 */
[-C--:B-1----:R-:W-:Y:S02]  /*43d0*/  IMAD R6, R7, R62.reuse, RZ ;  /* 0x0000003e07067224 */ /* 0x082fe400078e02ff */
[----:B------:R-:W-:Y:S02]  /*43e0*/  IMAD.IADD R13, R55, 0x1, R53 ;  /* 0x00000001370d7824 */ /* 0x000fe400078e0235 */
[----:B------:R-:W-:Y:S02]  /*43f0*/  IMAD.MOV.U32 R12, RZ, RZ, R54 ;  /* 0x000000ffff0c7224 */ /* 0x000fe400078e0036 */
[C---:B------:R-:W-:Y:S02]  /*4400*/  IMAD R57, R67.reuse, R63, R6 ;  /* 0x0000003f43397224 */ /* 0x040fe400078e0206 */
[----:B------:R-:W-:-:S04]  /*4410*/  IMAD.WIDE.U32 R4, R67, R62, R12 ;  /* 0x0000003e43047225 */ /* 0x000fc800078e000c */
[----:B------:R-:W-:Y:S01]  /*4420*/  IMAD.IADD R5, R5, 0x1, R57 ;  /* 0x0000000105057824 */ /* 0x000fe200078e0239 */
[----:B--2---:R-:W-:-:S04]  /*4430*/  LEA R14, P0, R4, R64, 0x1 ;  /* 0x00000040040e7211 */ /* 0x004fc800078008ff */
[----:B------:R-:W-:-:S05]  /*4440*/  LEA.HI.X R15, R4, R65, R5, 0x1, P0 ;  /* 0x00000041040f7211 */ /* 0x000fca00000f0c05 */
[----:B------:R0:W2:Y:S01]  /*4450*/  @P2 LDG.E.LTC128B.U16 R9, desc[UR36][R14.64] ;  /* 0x000000240e092981 */ /* 0x0000a2000c1e1520 */
[----:B------:R-:W-:Y:S01]  /*4460*/  IMAD.WIDE.U32 R4, R67, R62, R10 ;  /* 0x0000003e43047225 */ /* 0x000fe200078e000a */
[----:B------:R-:W-:Y:S03]  /*4470*/  BSSY B1, `(.L_x_34) ;  /* 0x0000013000017945 */ /* 0x000fe60003800000 */
[----:B------:R-:W-:Y:S02]  /*4480*/  IMAD.IADD R5, R57, 0x1, R5 ;  /* 0x0000000139057824 */ /* 0x000fe400078e0205 */
[----:B------:R-:W-:Y:S01]  /*4490*/  IMAD.WIDE.U32 R20, R51, R60, R4 ;  /* 0x0000003c33147225 */ /* 0x000fe200078e0004 */
[----:B0-----:R-:W-:-:S03]  /*44a0*/  SHF.L.U64.HI R15, R62, 0x3, R63 ;  /* 0x000000033e0f7819 */ /* 0x001fc6000001023f */
[----:B------:R-:W-:Y:S01]  /*44b0*/  IMAD.IADD R5, R53, 0x1, R21 ;  /* 0x0000000135057824 */ /* 0x000fe200078e0215 */
[----:B------:R-:W-:Y:S01]  /*44c0*/  LEA R4, P4, R20, R64, 0x1 ;  /* 0x0000004014047211 */ /* 0x000fe200078808ff */
[----:B------:R-:W-:-:S03]  /*44d0*/  IMAD.SHL.U32 R14, R62, 0x8, RZ ;  /* 0x000000083e0e7824 */ /* 0x000fc600078e00ff */
[----:B------:R-:W-:Y:S01]  /*44e0*/  LEA.HI.X R5, R20, R65, R5, 0x1, P4 ;  /* 0x0000004114057211 */ /* 0x000fe200020f0c05 */
[----:B--2---:R-:W-:-:S04]  /*44f0*/  IMAD.U32 R6, R9, 0x10000, RZ ;  /* 0x0001000009067824 */ /* 0x004fc800078e00ff */
[----:B------:R-:W-:Y:S01]  /*4500*/  FMUL R7, R6, R49 ;  /* 0x0000003106077220 */ /* 0x000fe20000400000 */
[----:B------:R-:W-:-:S03]  /*4510*/  LEA R6, P0, R52, UR4, 0x1 ;  /* 0x0000000434067c11 */ /* 0x000fc6000f8008ff */
[----:B------:R-:W-:Y:S01]  /*4520*/  FFMA R40, R40, R48, R7 ;  /* 0x0000003028287223 */ /* 0x000fe20000000007 */
[----:B------:R-:W-:Y:S02]  /*4530*/  LEA.HI.X R7, R52, UR5, R69, 0x1, P0 ;  /* 0x0000000534077c11 */ /* 0x000fe400080f0c45 */
[----:B------:R-:W-:Y:S02]  /*4540*/  ISETP.GT.AND P0, PT, R8, 0x1, PT ;  /* 0x000000010800780c */ /* 0x000fe40003f04270 */
[----:B------:R-:W-:Y:S02]  /*4550*/  F2FP.BF16.F32.PACK_AB R40, RZ, R40 ;  /* 0x00000028ff28723e */ /* 0x000fe400000010ff */
[----:B------:R-:W-:-:S03]  /*4560*/  ISETP.GT.AND P3, PT, R3, RZ, P0 ;  /* 0x000000ff0300720c */ /* 0x000fc60000764270 */
[----:B------:R0:W-:Y:S10]  /*4570*/  @P2 STG.E.U16 desc[UR36][R6.64], R40 ;  /* 0x0000002806002986 */ /* 0x0001f4000c101524 */
[----:B------:R-:W-:Y:S05]  /*4580*/  @!P3 BRA `(.L_x_35) ;  /* 0x000000000004b947 */ /* 0x000fea0003800000 */
[----:B------:R1:W5:Y:S02]  /*4590*/  LDG.E.LTC128B.U16 R9, desc[UR36][R4.64+0x2] ;  /* 0x0000022404097981 */ /* 0x000364000c1e1520 */
.L_x_35:
[----:B------:R-:W-:Y:S05]  /*45a0*/  BSYNC B1 ;  /* 0x0000000000017941 */ /* 0x000fea0003800000 */
.L_x_34:
[----:B-----5:R-:W-:Y:S01]  /*45b0*/  IMAD.U32 R12, R9, 0x10000, RZ ;  /* 0x00010000090c7824 */ /* 0x020fe200078e00ff */
[----:B------:R-:W-:Y:S01]  /*45c0*/  ISETP.GT.AND P1, PT, R3, 0x8, P1 ;  /* 0x000000080300780c */ /* 0x000fe20000f24270 */
[----:B------:R-:W-:Y:S01]  /*45d0*/  IMAD.WIDE.U32 R20, R67, R62, R14 ;  /* 0x0000003e43147225 */ /* 0x000fe200078e000e */
[----:B0-----:R-:W-:-:S03]  /*45e0*/  PRMT R40, R9, 0x7610, R40 ;  /* 0x0000761009287816 */ /* 0x001fc60000000028 */
[----:B------:R-:W-:Y:S01]  /*45f0*/  FMUL R12, R12, R49 ;  /* 0x000000310c0c7220 */ /* 0x000fe20000400000 */
[----:B------:R-:W-:Y:S01]  /*4600*/  IMAD.IADD R57, R57, 0x1, R21 ;  /* 0x0000000139397824 */ /* 0x000fe200078e0215 */
[----:B------:R-:W-:Y:S02]  /*4610*/  IADD3 R54, P2, R54, R20, RZ ;  /* 0x0000001436367210 */ /* 0x000fe40007f5e0ff */
[----:B------:R-:W-:-:S03]  /*4620*/  FFMA R12, R41, R48, R12 ;  /* 0x00000030290c7223 */ /* 0x000fc6000000000c */
[----:B------:R-:W-:Y:S02]  /*4630*/  IMAD.X R13, R57, 0x1, R13, P2 ;  /* 0x00000001390d7824 */ /* 0x000fe400010e060d */
[----:B------:R-:W-:Y:S02]  /*4640*/  F2FP.BF16.F32.PACK_AB R12, RZ, R12 ;  /* 0x0000000cff0c723e */ /* 0x000fe400000010ff */
[----:B------:R-:W-:Y:S02]  /*4650*/  LEA R14, P2, R54, R64, 0x1 ;  /* 0x00000040360e7211 */ /* 0x000fe400078408ff */
[----:B------:R-:W-:Y:S02]  /*4660*/  PRMT R21, R12, 0x7610, R21 ;  /* 0x000076100c157816 */ /* 0x000fe40000000015 */
[----:B------:R-:W-:-:S03]  /*4670*/  LEA.HI.X R15, R54, R65, R13, 0x1, P2 ;  /* 0x00000041360f7211 */ /* 0x000fc600010f0c0d */
[----:B------:R0:W-:Y:S04]  /*4680*/  @P3 STG.E.U16 desc[UR36][R6.64+0x2], R21 ;  /* 0x0000021506003986 */ /* 0x0001e8000c101524 */
[----:B------:R-:W2:Y:S01]  /*4690*/  @P1 LDG.E.LTC128B.U16 R40, desc[UR36][R14.64] ;  /* 0x000000240e281981 */ /* 0x000ea2000c1e1520 */
[----:B------:R-:W-:Y:S01]  /*46a0*/  IADD3 R20, P2, R10, R20, RZ ;  /* 0x000000140a147210 */ /* 0x000fe20007f5e0ff */
[----:B------:R-:W-:Y:S01]  /*46b0*/  BSSY B1, `(.L_x_36) ;  /* 0x0000011000017945 */ /* 0x000fe20003800000 */
[C---:B------:R-:W-:Y:S02]  /*46c0*/  SHF.L.U64.HI R13, R58.reuse, 0x4, R59 ;  /* 0x000000043a0d7819 */ /* 0x040fe4000001023b */
[----:B------:R-:W-:Y:S01]  /*46d0*/  ISETP.GT.AND P0, PT, R3, 0x8, P0 ;  /* 0x000000080300780c */ /* 0x000fe20000704270 */
[----:B0-----:R-:W-:Y:S01]  /*46e0*/  IMAD.X R21, R11, 0x1, R57, P2 ;  /* 0x000000010b157824 */ /* 0x001fe200010e0639 */
[----:B------:R-:W-:Y:S01]  /*46f0*/  LEA R12, P2, R58, R6, 0x4 ;  /* 0x000000063a0c7211 */ /* 0x000fe200078420ff */
[----:B------:R-:W-:-:S04]  /*4700*/  IMAD.WIDE.U32 R20, R51, R60, R20 ;  /* 0x0000003c33147225 */ /* 0x000fc800078e0014 */
[----:B------:R-:W-:Y:S02]  /*4710*/  IMAD.X R13, R13, 0x1, R7, P2 ;  /* 0x000000010d0d7824 */ /* 0x000fe400010e0607 */
[----:B------:R-:W-:Y:S02]  /*4720*/  IMAD.IADD R11, R53, 0x1, R21 ;  /* 0x00000001350b7824 */ /* 0x000fe400078e0215 */
[----:B--2---:R-:W-:-:S04]  /*4730*/  IMAD.U32 R10, R40, 0x10000, RZ ;  /* 0x00010000280a7824 */ /* 0x004fc800078e00ff */
[----:B------:R-:W-:Y:S01]  /*4740*/  FMUL R9, R10, R49 ;  /* 0x000000310a097220 */ /* 0x000fe20000400000 */
[----:B------:R-:W-:-:S03]  /*4750*/  LEA R10, P3, R20, R64, 0x1 ;  /* 0x00000040140a7211 */ /* 0x000fc600078608ff */
[----:B------:R-:W-:Y:S01]  /*4760*/  FFMA R9, R42, R48, R9 ;  /* 0x000000302a097223 */ /* 0x000fe20000000009 */
[----:B------:R-:W-:-:S04]  /*4770*/  LEA.HI.X R11, R20, R65, R11, 0x1, P3 ;  /* 0x00000041140b7211 */ /* 0x000fc800018f0c0b */
[----:B------:R-:W-:-:S05]  /*4780*/  F2FP.BF16.F32.PACK_AB R9, RZ, R9 ;  /* 0x00000009ff09723e */ /* 0x000fca00000010ff */
[----:B------:R0:W-:Y:S01]  /*4790*/  @P1 STG.E.U16 desc[UR36][R12.64], R9 ;  /* 0x000000090c001986 */ /* 0x0001e2000c101524 */
[----:B------:R-:W-:Y:S05]  /*47a0*/  @!P0 BRA `(.L_x_37) ;  /* 0x0000000000048947 */ /* 0x000fea0003800000 */
[----:B------:R2:W5:Y:S02]  /*47b0*/  LDG.E.LTC128B.U16 R40, desc[UR36][R10.64+0x2] ;  /* 0x000002240a287981 */ /* 0x000564000c1e1520 */
.L_x_37:
[----:B------:R-:W-:Y:S05]  /*47c0*/  BSYNC B1 ;  /* 0x0000000000017941 */ /* 0x000fea0003800000 */
.L_x_36:
[----:B-----5:R-:W-:Y:S01]  /*47d0*/  IMAD.U32 R14, R40, 0x10000, RZ ;  /* 0x00010000280e7824 */ /* 0x020fe200078e00ff */
[----:B------:R-:W-:Y:S01]  /*47e0*/  ISETP.GT.AND P1, PT, R8, 0x8, PT ;  /* 0x000000080800780c */ /* 0x000fe20003f24270 */
[----:B------:R-:W-:Y:S02]  /*47f0*/  BSSY B1, `(.L_x_38) ;  /* 0x0000008000017945 */ /* 0x000fe40003800000 */
[----:B------:R-:W-:Y:S01]  /*4800*/  FMUL R14, R14, R49 ;  /* 0x000000310e0e7220 */ /* 0x000fe20000400000 */
[----:B------:R-:W-:-:S03]  /*4810*/  ISETP.GT.AND P2, PT, R3, RZ, P1 ;  /* 0x000000ff0300720c */ /* 0x000fc60000f44270 */
[----:B------:R-:W-:-:S05]  /*4820*/  FFMA R14, R43, R48, R14 ;  /* 0x000000302b0e7223 */ /* 0x000fca000000000e */
[----:B------:R-:W-:-:S05]  /*4830*/  F2FP.BF16.F32.PACK_AB R14, RZ, R14 ;  /* 0x0000000eff0e723e */ /* 0x000fca00000010ff */
[----:B------:R3:W-:Y:S01]  /*4840*/  @P0 STG.E.U16 desc[UR36][R12.64+0x2], R14 ;  /* 0x0000020e0c000986 */ /* 0x0007e2000c101524 */
[----:B------:R-:W-:Y:S05]  /*4850*/  @!P2 BRA `(.L_x_39) ;  /* 0x000000000004a947 */ /* 0x000fea0003800000 */
[----:B------:R4:W5:Y:S02]  /*4860*/  LDG.E.LTC128B.U16 R40, desc[UR36][R4.64+0x10] ;  /* 0x0000102404287981 */ /* 0x000964000c1e1520 */
.L_x_39:
[----:B------:R-:W-:Y:S05]  /*4870*/  BSYNC B1 ;  /* 0x0000000000017941 */ /* 0x000fea0003800000 */
.L_x_38:
[----:B---3-5:R-:W-:Y:S01]  /*4880*/  IMAD.U32 R14, R40, 0x10000, RZ ;  /* 0x00010000280e7824 */ /* 0x028fe200078e00ff */
[----:B------:R-:W-:Y:S01]  /*4890*/  ISETP.GT.AND P0, PT, R8, 0x9, PT ;  /* 0x000000090800780c */ /* 0x000fe20003f04270 */
[----:B------:R-:W-:Y:S02]  /*48a0*/  BSSY B1, `(.L_x_40) ;  /* 0x0000008000017945 */ /* 0x000fe40003800000 */
[----:B0-----:R-:W-:Y:S01]  /*48b0*/  FMUL R9, R14, R49 ;  /* 0x000000310e097220 */ /* 0x001fe20000400000 */
[----:B------:R-:W-:-:S03]  /*48c0*/  ISETP.GT.AND P3, PT, R3, RZ, P0 ;  /* 0x000000ff0300720c */ /* 0x000fc60000764270 */
[----:B------:R-:W-:-:S05]  /*48d0*/  FFMA R9, R44, R48, R9 ;  /* 0x000000302c097223 */ /* 0x000fca0000000009 */
[----:B------:R-:W-:-:S05]  /*48e0*/  F2FP.BF16.F32.PACK_AB R9, RZ, R9 ;  /* 0x00000009ff09723e */ /* 0x000fca00000010ff */
[----:B------:R0:W-:Y:S01]  /*48f0*/  @P2 STG.E.U16 desc[UR36][R6.64+0x10], R9 ;  /* 0x0000100906002986 */ /* 0x0001e2000c101524 */
[----:B------:R-:W-:Y:S05]  /*4900*/  @!P3 BRA `(.L_x_41) ;  /* 0x000000000004b947 */ /* 0x000fea0003800000 */
[----:B------:R3:W5:Y:S02]  /*4910*/  LDG.E.LTC128B.U16 R40, desc[UR36][R4.64+0x12] ;  /* 0x0000122404287981 */ /* 0x000764000c1e1520 */
.L_x_41:
[----:B------:R-:W-:Y:S05]  /*4920*/  BSYNC B1 ;  /* 0x0000000000017941 */ /* 0x000fea0003800000 */
.L_x_40:
[----:B-----5:R-:W-:Y:S01]  /*4930*/  IMAD.U32 R14, R40, 0x10000, RZ ;  /* 0x00010000280e7824 */ /* 0x020fe200078e00ff */
[----:B------:R-:W-:Y:S01]  /*4940*/  ISETP.GT.AND P1, PT, R3, 0x8, P1 ;  /* 0x000000080300780c */ /* 0x000fe20000f24270 */
[----:B------:R-:W-:Y:S02]  /*4950*/  BSSY B1, `(.L_x_42) ;  /* 0x0000007000017945 */ /* 0x000fe40003800000 */
[----:B------:R-:W-:-:S04]  /*4960*/  FMUL R14, R14, R49 ;  /* 0x000000310e0e7220 */ /* 0x000fc80000400000 */
[----:B------:R-:W-:-:S05]  /*4970*/  FFMA R14, R45, R48, R14 ;  /* 0x000000302d0e7223 */ /* 0x000fca000000000e */
[----:B------:R-:W-:-:S05]  /*4980*/  F2FP.BF16.F32.PACK_AB R14, RZ, R14 ;  /* 0x0000000eff0e723e */ /* 0x000fca00000010ff */
[----:B------:R0:W-:Y:S01]  /*4990*/  @P3 STG.E.U16 desc[UR36][R6.64+0x12], R14 ;  /* 0x0000120e06003986 */ /* 0x0001e2000c101524 */
[----:B------:R-:W-:Y:S05]  /*49a0*/  @!P1 BRA `(.L_x_43) ;  /* 0x0000000000049947 */ /* 0x000fea0003800000 */
[----:B------:R0:W5:Y:S02]  /*49b0*/  LDG.E.LTC128B.U16 R40, desc[UR36][R10.64+0x10] ;  /* 0x000010240a287981 */ /* 0x000164000c1e1520 */
.L_x_43:
[----:B------:R-:W-:Y:S05]  /*49c0*/  BSYNC B1 ;  /* 0x0000000000017941 */ /* 0x000fea0003800000 */
.L_x_42:
[----:B0----5:R-:W-:Y:S01]  /*49d0*/  IMAD.U32 R14, R40, 0x10000, RZ ;  /* 0x00010000280e7824 */ /* 0x021fe200078e00ff */
        /* <DEDUP_REMOVED lines=8> */
.L_x_45:
[----:B------:R-:W-:Y:S05]  /*4a60*/  BSYNC B1 ;  /* 0x0000000000017941 */ /* 0x000fea0003800000 */
.L_x_44:
        /* <DEDUP_REMOVED lines=10> */
.L_x_47:
[----:B------:R-:W-:Y:S05]  /*4b10*/  BSYNC B1 ;  /* 0x0000000000017941 */ /* 0x000fea0003800000 */
.L_x_46:
[----:B0----5:R-:W-:Y:S01]  /*4b20*/  IMAD.U32 R14, R40, 0x10000, RZ ;  /* 0x00010000280e7824 */ /* 0x021fe200078e00ff */
        /* <DEDUP_REMOVED lines=9> */
.L_x_49:
[----:B------:R-:W-:Y:S05]  /*4bc0*/  BSYNC B1 ;  /* 0x0000000000017941 */ /* 0x000fea0003800000 */
.L_x_48:
        /* <DEDUP_REMOVED lines=9> */
.L_x_51:
[----:B------:R-:W-:Y:S05]  /*4c60*/  BSYNC B1 ;  /* 0x0000000000017941 */ /* 0x000fea0003800000 */
.L_x_50:
        /* <DEDUP_REMOVED lines=9> */
.L_x_53:
[----:B------:R-:W-:Y:S05]  /*4d00*/  BSYNC B1 ;  /* 0x0000000000017941 */ /* 0x000fea0003800000 */
.L_x_52:
        /* <DEDUP_REMOVED lines=10> */
.L_x_55:
[----:B------:R-:W-:Y:S05]  /*4db0*/  BSYNC B1 ;  /* 0x0000000000017941 */ /* 0x000fea0003800000 */
.L_x_54:
        /* <DEDUP_REMOVED lines=10> */
.L_x_57:
[----:B------:R-:W-:Y:S05]  /*4e60*/  BSYNC B1 ;  /* 0x0000000000017941 */ /* 0x000fea0003800000 */
.L_x_56:
        /* <DEDUP_REMOVED lines=9> */
.L_x_59:
[----:B------:R-:W-:Y:S05]  /*4f00*/  BSYNC B1 ;  /* 0x0000000000017941 */ /* 0x000fea0003800000 */
.L_x_58:
        /* <DEDUP_REMOVED lines=9> */
.L_x_61:
[----:B------:R-:W-:Y:S05]  /*4fa0*/  BSYNC B1 ;  /* 0x0000000000017941 */ /* 0x000fea0003800000 */
.L_x_60:
        /* <DEDUP_REMOVED lines=10> */
.L_x_63:
[----:B------:R-:W-:Y:S05]  /*5050*/  BSYNC B1 ;  /* 0x0000000000017941 */ /* 0x000fea0003800000 */
.L_x_62:
        /* <DEDUP_REMOVED lines=10> */
.L_x_65:
[----:B------:R-:W-:Y:S05]  /*5100*/  BSYNC B1 ;  /* 0x0000000000017941 */ /* 0x000fea0003800000 */
.L_x_64:
        /* <DEDUP_REMOVED lines=9> */
.L_x_67:
[----:B------:R-:W-:Y:S05]  /*51a0*/  BSYNC B1 ;  /* 0x0000000000017941 */ /* 0x000fea0003800000 */
.L_x_66:
        /* <DEDUP_REMOVED lines=9> */
.L_x_69:
[----:B------:R-:W-:Y:S05]  /*5240*/  BSYNC B1 ;  /* 0x0000000000017941 */ /* 0x000fea0003800000 */
.L_x_68:
        /* <DEDUP_REMOVED lines=10> */
.L_x_71:
[----:B------:R-:W-:Y:S05]  /*52f0*/  BSYNC B1 ;  /* 0x0000000000017941 */ /* 0x000fea0003800000 */
.L_x_70:
        /* <DEDUP_REMOVED lines=10> */
.L_x_73:
[----:B------:R-:W-:Y:S05]  /*53a0*/  BSYNC B1 ;  /* 0x0000000000017941 */ /* 0x000fea0003800000 */
.L_x_72:
[----:B01-345:R-:W-:Y:S01]  /*53b0*/  IMAD.U32 R4, R40, 0x10000, RZ ;  /* 0x0001000028047824 */ /* 0x03bfe200078e00ff */
        /* <DEDUP_REMOVED lines=8> */
.L_x_75:
[----:B------:R-:W-:Y:S05]  /*5440*/  BSYNC B1 ;  /* 0x0000000000017941 */ /* 0x000fea0003800000 */
.L_x_74:
[----:B0----5:R-:W-:Y:S01]  /*5450*/  IMAD.U32 R4, R40, 0x10000, RZ ;  /* 0x0001000028047824 */ /* 0x021fe200078e00ff */
[----:B------:R-:W-:Y:S01]  /*5460*/  ISETP.GT.AND P0, PT, R3, 0x8, P0 ;  /* 0x000000080300780c */ /* 0x000fe20000704270 */
[----:B------:R-:W-:Y:S02]  /*5470*/  BSSY B1, `(.L_x_76) ;  /* 0x000000a000017945 */ /* 0x000fe40003800000 */
[----:B------:R-:W-:Y:S01]  /*5480*/  FMUL R5, R4, R49 ;  /* 0x0000003104057220 */ /* 0x000fe20000400000 */
[----:B------:R-:W-:-:S03]  /*5490*/  @P1 IMAD.MOV.U32 R4, RZ, RZ, R12 ;  /* 0x000000ffff041224 */ /* 0x000fc600078e000c */
[----:B------:R-:W-:-:S05]  /*54a0*/  FFMA R5, R30, R48, R5 ;  /* 0x000000301e057223 */ /* 0x000fca0000000005 */
[----:B------:R-:W-:-:S04]  /*54b0*/  F2FP.BF16.F32.PACK_AB R5, RZ, R5 ;  /* 0x00000005ff05723e */ /* 0x000fc800000010ff */
[----:B------:R-:W-:Y:S01]  /*54c0*/  PRMT R6, R5, 0x7610, R6 ;  /* 0x0000761005067816 */ /* 0x000fe20000000006 */
[----:B------:R-:W-:-:S05]  /*54d0*/  @P1 IMAD.MOV.U32 R5, RZ, RZ, R13 ;  /* 0x000000ffff051224 */ /* 0x000fca00078e000d */
[----:B------:R0:W-:Y:S01]  /*54e0*/  @P1 STG.E.U16 desc[UR36][R4.64+0x50], R6 ;  /* 0x0000500604001986 */ /* 0x0001e2000c101524 */
[----:B------:R-:W-:Y:S05]  /*54f0*/  @!P0 BRA `(.L_x_77) ;  /* 0x0000000000048947 */ /* 0x000fea0003800000 */
[----:B------:R3:W5:Y:S02]  /*5500*/  LDG.E.LTC128B.U16 R40, desc[UR36][R10.64+0x52] ;  /* 0x000052240a287981 */ /* 0x000764000c1e1520 */
.L_x_77:
[----:B------:R-:W-:Y:S05]  /*5510*/  BSYNC B1 ;  /* 0x0000000000017941 */ /* 0x000fea0003800000 */
.L_x_76:
[----:B------:R-:W-:Y:S05]  /*5520*/  @!P0 BRA `(.L_x_78) ;  /* 0x0000000400e08947 */ /* 0x000fea0003800000 */
[----:B-----5:R-:W-:-:S04]  /*5530*/  IMAD.U32 R40, R40, 0x10000, RZ ;  /* 0x0001000028287824 */ /* 0x020fc800078e00ff */
[----:B------:R-:W-:-:S04]  /*5540*/  FMUL R40, R40, R49 ;  /* 0x0000003128287220 */ /* 0x000fc80000400000 */
[----:B------:R-:W-:-:S05]  /*5550*/  FFMA R40, R31, R48, R40 ;  /* 0x000000301f287223 */ /* 0x000fca0000000028 */
[----:B------:R-:W-:-:S05]  /*5560*/  F2FP.BF16.F32.PACK_AB R40, RZ, R40 ;  /* 0x00000028ff28723e */ /* 0x000fca00000010ff */
[----:B------:R4:W-:Y:S01]  /*5570*/  STG.E.U16 desc[UR36][R12.64+0x52], R40 ;  /* 0x000052280c007986 */ /* 0x0009e2000c101524 */
[----:B------:R-:W-:Y:S05]  /*5580*/  BRA `(.L_x_78) ;  /* 0x0000000400c87947 */ /* 0x000fea0003800000 */
.L_x_33:
[----:B------:R-:W-:Y:S01]  /*5590*/  ULDC.64 UR4, c[0x0][0x5c0] ;  /* 0x0001700000047ab9 */ /* 0x000fe20000000a00 */
[----:B------:R-:W-:Y:S01]  /*55a0*/  ISETP.GT.AND P3, PT, R8, 0x1, PT ;  /* 0x000000010800780c */ /* 0x000fe20003f64270 */
[-C--:B------:R-:W-:Y:S01]  /*55b0*/  FMUL R40, R40, R48.reuse ;  /* 0x0000003028287220 */ /* 0x080fe20000400000 */
[----:B------:R-:W-:Y:S01]  /*55c0*/  LEA R4, P0, R52, UR4, 0x1 ;  /* 0x0000000434047c11 */ /* 0x000fe2000f8008ff */
[-C--:B------:R-:W-:Y:S01]  /*55d0*/  FMUL R41, R41, R48.reuse ;  /* 0x0000003029297220 */ /* 0x080fe20000400000 */
[----:B------:R-:W-:Y:S01]  /*55e0*/  ISETP.GT.AND P1, PT, R3, 0x8, P1 ;  /* 0x000000080300780c */ /* 0x000fe20000f24270 */
[-C--:B------:R-:W-:Y:S01]  /*55f0*/  FMUL R42, R42, R48.reuse ;  /* 0x000000302a2a7220 */ /* 0x080fe20000400000 */
[----:B------:R-:W-:Y:S01]  /*5600*/  LEA.HI.X R5, R52, UR5, R69, 0x1, P0 ;  /* 0x0000000534057c11 */ /* 0x000fe200080f0c45 */
[-C--:B------:R-:W-:Y:S01]  /*5610*/  FMUL R43, R43, R48.reuse ;  /* 0x000000302b2b7220 */ /* 0x080fe20000400000 */
[----:B------:R-:W-:Y:S01]  /*5620*/  ISETP.GT.AND P0, PT, R3, RZ, P3 ;  /* 0x000000ff0300720c */ /* 0x000fe20001f04270 */
[----:B------:R-:W-:Y:S01]  /*5630*/  FMUL R44, R44, R48 ;  /* 0x000000302c2c7220 */ /* 0x000fe20000400000 */
[----:B------:R-:W-:Y:S01]  /*5640*/  F2FP.BF16.F32.PACK_AB R40, RZ, R40 ;  /* 0x00000028ff28723e */ /* 0x000fe200000010ff */
[-C--:B------:R-:W-:Y:S01]  /*5650*/  FMUL R45, R45, R48.reuse ;  /* 0x000000302d2d7220 */ /* 0x080fe20000400000 */
[----:B------:R-:W-:Y:S01]  /*5660*/  F2FP.BF16.F32.PACK_AB R41, RZ, R41 ;  /* 0x00000029ff29723e */ /* 0x000fe200000010ff */
[-C--:B------:R-:W-:Y:S01]  /*5670*/  FMUL R46, R46, R48.reuse ;  /* 0x000000302e2e7220 */ /* 0x080fe20000400000 */
[----:B------:R-:W-:Y:S01]  /*5680*/  ISETP.GT.AND P3, PT, R3, 0x8, P3 ;  /* 0x000000080300780c */ /* 0x000fe20001f64270 */
[----:B------:R-:W-:Y:S01]  /*5690*/  @P2 STG.E.U16 desc[UR36][R4.64], R40 ;  /* 0x0000002804002986 */ /* 0x000fe2000c101524 */
[----:B------:R-:W-:Y:S01]  /*56a0*/  ISETP.GT.AND P2, PT, R8, 0x8, PT ;  /* 0x000000080800780c */ /* 0x000fe20003f44270 */
[-C--:B------:R-:W-:Y:S01]  /*56b0*/  FMUL R47, R47, R48.reuse ;  /* 0x000000302f2f7220 */ /* 0x080fe20000400000 */
[----:B------:R-:W-:Y:S01]  /*56c0*/  SHF.L.U64.HI R59, R58, 0x4, R59 ;  /* 0x000000043a3b7819 */ /* 0x000fe2000001023b */
[----:B------:R-:W-:Y:S01]  /*56d0*/  FMUL R32, R32, R48 ;  /* 0x0000003020207220 */ /* 0x000fe20000400000 */
[----:B------:R-:W-:Y:S01]  /*56e0*/  LEA R6, P4, R58, R4, 0x4 ;  /* 0x000000043a067211 */ /* 0x000fe200078820ff */
[----:B------:R-:W-:Y:S01]  /*56f0*/  @P0 STG.E.U16 desc[UR36][R4.64+0x2], R41 ;  /* 0x0000022904000986 */ /* 0x000fe2000c101524 */
[----:B------:R-:W-:Y:S01]  /*5700*/  ISETP.GT.AND P5, PT, R3, RZ, P2 ;  /* 0x000000ff0300720c */ /* 0x000fe200017a4270 */
[----:B------:R-:W-:Y:S01]  /*5710*/  FMUL R33, R33, R48 ;  /* 0x0000003021217220 */ /* 0x000fe20000400000 */
[----:B------:R-:W-:Y:S01]  /*5720*/  ISETP.GT.AND P0, PT, R8, 0x9, PT ;  /* 0x000000090800780c */ /* 0x000fe20003f04270 */
[----:B------:R-:W-:Y:S01]  /*5730*/  IMAD.X R7, R59, 0x1, R5, P4 ;  /* 0x000000013b077824 */ /* 0x000fe200020e0605 */
[----:B------:R-:W-:Y:S01]  /*5740*/  F2FP.BF16.F32.PACK_AB R42, RZ, R42 ;  /* 0x0000002aff2a723e */ /* 0x000fe200000010ff */
[-C--:B------:R-:W-:Y:S01]  /*5750*/  FMUL R34, R34, R48.reuse ;  /* 0x0000003022227220 */ /* 0x080fe20000400000 */
[----:B------:R-:W-:Y:S01]  /*5760*/  F2FP.BF16.F32.PACK_AB R43, RZ, R43 ;  /* 0x0000002bff2b723e */ /* 0x000fe200000010ff */
[----:B------:R-:W-:Y:S01]  /*5770*/  FMUL R35, R35, R48 ;  /* 0x0000003023237220 */ /* 0x000fe20000400000 */
[C---:B------:R-:W-:Y:S01]  /*5780*/  ISETP.GT.AND P4, PT, R3.reuse, RZ, P0 ;  /* 0x000000ff0300720c */ /* 0x040fe20000784270 */
[----:B------:R-:W-:Y:S01]  /*5790*/  @P1 STG.E.U16 desc[UR36][R6.64], R42 ;  /* 0x0000002a06001986 */ /* 0x000fe2000c101524 */
[----:B------:R-:W-:Y:S01]  /*57a0*/  F2FP.BF16.F32.PACK_AB R44, RZ, R44 ;  /* 0x0000002cff2c723e */ /* 0x000fe200000010ff */
[-C--:B------:R-:W-:Y:S01]  /*57b0*/  FMUL R36, R36, R48.reuse ;  /* 0x0000003024247220 */ /* 0x080fe20000400000 */
[----:B------:R-:W-:Y:S01]  /*57c0*/  ISETP.GT.AND P2, PT, R3, 0x8, P2 ;  /* 0x000000080300780c */ /* 0x000fe20001744270 */
[----:B------:R-:W-:Y:S01]  /*57d0*/  @P3 STG.E.U16 desc[UR36][R6.64+0x2], R43 ;  /* 0x0000022b06003986 */ /* 0x000fe2000c101524 */
[----:B------:R-:W-:Y:S01]  /*57e0*/  ISETP.GT.AND P3, PT, R8, 0x10, PT ;  /* 0x000000100800780c */ /* 0x000fe20003f64270 */
[-C--:B------:R-:W-:Y:S01]  /*57f0*/  FMUL R37, R37, R48.reuse ;  /* 0x0000003025257220 */ /* 0x080fe20000400000 */
[----:B------:R-:W-:Y:S01]  /*5800*/  F2FP.BF16.F32.PACK_AB R45, RZ, R45 ;  /* 0x0000002dff2d723e */ /* 0x000fe200000010ff */
[----:B------:R-:W-:Y:S01]  /*5810*/  @P5 STG.E.U16 desc[UR36][R4.64+0x10], R44 ;  /* 0x0000102c04005986 */ /* 0x000fe2000c101524 */
[C---:B------:R-:W-:Y:S01]  /*5820*/  ISETP.GT.AND P0, PT, R3.reuse, 0x8, P0 ;  /* 0x000000080300780c */ /* 0x040fe20000704270 */
[-C--:B------:R-:W-:Y:S01]  /*5830*/  FMUL R38, R38, R48.reuse ;  /* 0x0000003026267220 */ /* 0x080fe20000400000 */
[----:B------:R-:W-:Y:S01]  /*5840*/  ISETP.GT.AND P5, PT, R3, RZ, P3 ;  /* 0x000000ff0300720c */ /* 0x000fe20001fa4270 */
[----:B------:R-:W-:Y:S01]  /*5850*/  @P4 STG.E.U16 desc[UR36][R4.64+0x12], R45 ;  /* 0x0000122d04004986 */ /* 0x000fe2000c101524 */
[----:B------:R-:W-:Y:S01]  /*5860*/  ISETP.GT.AND P1, PT, R8, 0x11, PT ;  /* 0x000000110800780c */ /* 0x000fe20003f24270 */
[----:B------:R-:W-:Y:S01]  /*5870*/  FMUL R39, R39, R48 ;  /* 0x0000003027277220 */ /* 0x000fe20000400000 */
[----:B------:R-:W-:Y:S01]  /*5880*/  F2FP.BF16.F32.PACK_AB R46, RZ, R46 ;  /* 0x0000002eff2e723e */ /* 0x000fe200000010ff */
[-C--:B------:R-:W-:Y:S01]  /*5890*/  FMUL R24, R24, R48.reuse ;  /* 0x0000003018187220 */ /* 0x080fe20000400000 */
[----:B------:R-:W-:Y:S01]  /*58a0*/  ISETP.GT.AND P4, PT, R3, RZ, P1 ;  /* 0x000000ff0300720c */ /* 0x000fe20000f84270 */
[----:B------:R-:W-:Y:S01]  /*58b0*/  FMUL R25, R25, R48 ;  /* 0x0000003019197220 */ /* 0x000fe20000400000 */
[----:B------:R-:W-:Y:S01]  /*58c0*/  F2FP.BF16.F32.PACK_AB R47, RZ, R47 ;  /* 0x0000002fff2f723e */ /* 0x000fe200000010ff */
[----:B------:R-:W-:Y:S01]  /*58d0*/  @P2 STG.E.U16 desc[UR36][R6.64+0x10], R46 ;  /* 0x0000102e06002986 */ /* 0x000fe2000c101524 */
[----:B------:R-:W-:Y:S01]  /*58e0*/  F2FP.BF16.F32.PACK_AB R32, RZ, R32 ;  /* 0x00000020ff20723e */ /* 0x000fe200000010ff */
[-C--:B------:R-:W-:Y:S01]  /*58f0*/  FMUL R26, R26, R48.reuse ;  /* 0x000000301a1a7220 */ /* 0x080fe20000400000 */
[----:B------:R-:W-:Y:S01]  /*5900*/  F2FP.BF16.F32.PACK_AB R33, RZ, R33 ;  /* 0x00000021ff21723e */ /* 0x000fe200000010ff */
[----:B------:R-:W-:Y:S01]  /*5910*/  @P0 STG.E.U16 desc[UR36][R6.64+0x12], R47 ;  /* 0x0000122f06000986 */ /* 0x000fe2000c101524 */
[----:B------:R-:W-:Y:S01]  /*5920*/  ISETP.GT.AND P0, PT, R3, 0x8, P3 ;  /* 0x000000080300780c */ /* 0x000fe20001f04270 */
[----:B------:R-:W-:Y:S01]  /*5930*/  FMUL R27, R27, R48 ;  /* 0x000000301b1b7220 */ /* 0x000fe20000400000 */
[----:B------:R-:W-:Y:S01]  /*5940*/  F2FP.BF16.F32.PACK_AB R34, RZ, R34 ;  /* 0x00000022ff22723e */ /* 0x000fe200000010ff */
[----:B------:R-:W-:Y:S01]  /*5950*/  @P5 STG.E.U16 desc[UR36][R4.64+0x20], R32 ;  /* 0x0000202004005986 */ /* 0x000fe2000c101524 */
[----:B------:R-:W-:Y:S01]  /*5960*/  ISETP.GT.AND P5, PT, R3, 0x8, P1 ;  /* 0x000000080300780c */ /* 0x000fe20000fa4270 */
[-C--:B------:R-:W-:Y:S01]  /*5970*/  FMUL R28, R28, R48.reuse ;  /* 0x000000301c1c7220 */ /* 0x080fe20000400000 */
[C---:B------:R-:W-:Y:S01]  /*5980*/  ISETP.GT.AND P1, PT, R8.reuse, 0x19, PT ;  /* 0x000000190800780c */ /* 0x040fe20003f24270 */
[----:B------:R-:W-:Y:S01]  /*5990*/  @P4 STG.E.U16 desc[UR36][R4.64+0x22], R33 ;  /* 0x0000222104004986 */ /* 0x000fe2000c101524 */
[----:B------:R-:W-:Y:S01]  /*59a0*/  ISETP.GT.AND P4, PT, R8, 0x18, PT ;  /* 0x000000180800780c */ /* 0x000fe20003f84270 */
[-C--:B------:R-:W-:Y:S01]  /*59b0*/  FMUL R29, R29, R48.reuse ;  /* 0x000000301d1d7220 */ /* 0x080fe20000400000 */
[----:B------:R-:W-:Y:S01]  /*59c0*/  F2FP.BF16.F32.PACK_AB R35, RZ, R35 ;  /* 0x00000023ff23723e */ /* 0x000fe200000010ff */
[-C--:B------:R-:W-:Y:S01]  /*59d0*/  FMUL R30, R30, R48.reuse ;  /* 0x000000301e1e7220 */ /* 0x080fe20000400000 */
[C---:B------:R-:W-:Y:S01]  /*59e0*/  ISETP.GT.AND P2, PT, R3.reuse, RZ, P4 ;  /* 0x000000ff0300720c */ /* 0x040fe20002744270 */
[----:B------:R-:W-:Y:S01]  /*59f0*/  @P0 STG.E.U16 desc[UR36][R6.64+0x20], R34 ;  /* 0x0000202206000986 */ /* 0x000fe2000c101524 */
[----:B------:R-:W-:Y:S01]  /*5a00*/  ISETP.GT.AND P3, PT, R3, RZ, P1 ;  /* 0x000000ff0300720c */ /* 0x000fe20000f64270 */
[----:B------:R-:W-:Y:S01]  /*5a10*/  FMUL R31, R31, R48 ;  /* 0x000000301f1f7220 */ /* 0x000fe20000400000 */
[C---:B------:R-:W-:Y:S01]  /*5a20*/  ISETP.GT.AND P4, PT, R3.reuse, 0x8, P4 ;  /* 0x000000080300780c */ /* 0x040fe20002784270 */
[----:B------:R-:W-:Y:S01]  /*5a30*/  @P5 STG.E.U16 desc[UR36][R6.64+0x22], R35 ;  /* 0x0000222306005986 */ /* 0x000fe2000c101524 */
[----:B------:R-:W-:-:S02]  /*5a40*/  ISETP.GT.AND P5, PT, R3, 0x8, P1 ;  /* 0x000000080300780c */ /* 0x000fc40000fa4270 */
[----:B------:R-:W-:Y:S02]  /*5a50*/  F2FP.BF16.F32.PACK_AB R36, RZ, R36 ;  /* 0x00000024ff24723e */ /* 0x000fe400000010ff */
[----:B------:R-:W-:Y:S02]  /*5a60*/  F2FP.BF16.F32.PACK_AB R37, RZ, R37 ;  /* 0x00000025ff25723e */ /* 0x000fe400000010ff */
[----:B------:R-:W-:Y:S01]  /*5a70*/  F2FP.BF16.F32.PACK_AB R38, RZ, R38 ;  /* 0x00000026ff26723e */ /* 0x000fe200000010ff */
[----:B------:R-:W-:Y:S01]  /*5a80*/  @P2 STG.E.U16 desc[UR36][R4.64+0x30], R36 ;  /* 0x0000302404002986 */ /* 0x000fe2000c101524 */
[----:B------:R-:W-:Y:S02]  /*5a90*/  F2FP.BF16.F32.PACK_AB R39, RZ, R39 ;  /* 0x00000027ff27723e */ /* 0x000fe400000010ff */
[C---:B------:R-:W-:Y:S01]  /*5aa0*/  ISETP.GT.AND P2, PT, R8.reuse, 0x21, PT ;  /* 0x000000210800780c */ /* 0x040fe20003f44270 */
[----:B------:R-:W-:Y:S01]  /*5ab0*/  @P3 STG.E.U16 desc[UR36][R4.64+0x32], R37 ;  /* 0x0000322504003986 */ /* 0x000fe2000c101524 */
[----:B------:R-:W-:-:S02]  /*5ac0*/  ISETP.GT.AND P3, PT, R8, 0x20, PT ;  /* 0x000000200800780c */ /* 0x000fc40003f64270 */
[----:B------:R-:W-:Y:S01]  /*5ad0*/  F2FP.BF16.F32.PACK_AB R24, RZ, R24 ;  /* 0x00000018ff18723e */ /* 0x000fe200000010ff */
[----:B------:R-:W-:Y:S01]  /*5ae0*/  @P4 STG.E.U16 desc[UR36][R6.64+0x30], R38 ;  /* 0x0000302606004986 */ /* 0x000fe2000c101524 */
[C---:B------:R-:W-:Y:S02]  /*5af0*/  ISETP.GT.AND P4, PT, R3.reuse, RZ, P2 ;  /* 0x000000ff0300720c */ /* 0x040fe40001784270 */
[----:B------:R-:W-:Y:S01]  /*5b00*/  F2FP.BF16.F32.PACK_AB R25, RZ, R25 ;  /* 0x00000019ff19723e */ /* 0x000fe200000010ff */
[----:B------:R-:W-:Y:S01]  /*5b10*/  @P5 STG.E.U16 desc[UR36][R6.64+0x32], R39 ;  /* 0x0000322706005986 */ /* 0x000fe2000c101524 */
[----:B------:R-:W-:Y:S02]  /*5b20*/  ISETP.GT.AND P5, PT, R3, RZ, P3 ;  /* 0x000000ff0300720c */ /* 0x000fe40001fa4270 */
[C---:B------:R-:W-:Y:S02]  /*5b30*/  ISETP.GT.AND P1, PT, R8.reuse, 0x28, PT ;  /* 0x000000280800780c */ /* 0x040fe40003f24270 */
[----:B------:R-:W-:-:S02]  /*5b40*/  ISETP.GT.AND P0, PT, R8, 0x29, PT ;  /* 0x000000290800780c */ /* 0x000fc40003f04270 */
[C---:B------:R-:W-:Y:S02]  /*5b50*/  ISETP.GT.AND P3, PT, R3.reuse, 0x8, P3 ;  /* 0x000000080300780c */ /* 0x040fe40001f64270 */
[C---:B------:R-:W-:Y:S02]  /*5b60*/  ISETP.GT.AND P2, PT, R3.reuse, 0x8, P2 ;  /* 0x000000080300780c */ /* 0x040fe40001744270 */
[----:B------:R-:W-:Y:S02]  /*5b70*/  F2FP.BF16.F32.PACK_AB R26, RZ, R26 ;  /* 0x0000001aff1a723e */ /* 0x000fe400000010ff */
[----:B------:R-:W-:Y:S01]  /*5b80*/  F2FP.BF16.F32.PACK_AB R27, RZ, R27 ;  /* 0x0000001bff1b723e */ /* 0x000fe200000010ff */
[----:B------:R-:W-:Y:S01]  /*5b90*/  @P5 STG.E.U16 desc[UR36][R4.64+0x40], R24 ;  /* 0x0000401804005986 */ /* 0x000fe2000c101524 */
[C---:B------:R-:W-:Y:S02]  /*5ba0*/  ISETP.GT.AND P5, PT, R3.reuse, RZ, P0 ;  /* 0x000000ff0300720c */ /* 0x040fe400007a4270 */
[C---:B------:R-:W-:Y:S01]  /*5bb0*/  ISETP.GT.AND P0, PT, R3.reuse, 0x8, P0 ;  /* 0x000000080300780c */ /* 0x040fe20000704270 */
[----:B------:R-:W-:Y:S01]  /*5bc0*/  @P4 STG.E.U16 desc[UR36][R4.64+0x42], R25 ;  /* 0x0000421904004986 */ /* 0x000fe2000c101524 */
[----:B------:R-:W-:-:S02]  /*5bd0*/  ISETP.GT.AND P4, PT, R3, RZ, P1 ;  /* 0x000000ff0300720c */ /* 0x000fc40000f84270 */
[----:B------:R-:W-:Y:S01]  /*5be0*/  ISETP.GT.AND P1, PT, R3, 0x8, P1 ;  /* 0x000000080300780c */ /* 0x000fe20000f24270 */
[----:B------:R-:W-:Y:S01]  /*5bf0*/  @P3 STG.E.U16 desc[UR36][R6.64+0x40], R26 ;  /* 0x0000401a06003986 */ /* 0x000fe2000c101524 */
[----:B------:R-:W-:Y:S02]  /*5c00*/  F2FP.BF16.F32.PACK_AB R28, RZ, R28 ;  /* 0x0000001cff1c723e */ /* 0x000fe400000010ff */
[----:B------:R-:W-:Y:S01]  /*5c10*/  F2FP.BF16.F32.PACK_AB R29, RZ, R29 ;  /* 0x0000001dff1d723e */ /* 0x000fe200000010ff */
[----:B------:R-:W-:Y:S01]  /*5c20*/  @P2 STG.E.U16 desc[UR36][R6.64+0x42], R27 ;  /* 0x0000421b06002986 */ /* 0x000fe2000c101524 */
[----:B------:R-:W-:Y:S02]  /*5c30*/  F2FP.BF16.F32.PACK_AB R30, RZ, R30 ;  /* 0x0000001eff1e723e */ /* 0x000fe400000010ff */
[----:B------:R-:W-:-:S03]  /*5c40*/  F2FP.BF16.F32.PACK_AB R31, RZ, R31 ;  /* 0x0000001fff1f723e */ /* 0x000fc600000010ff */
[----:B------:R-:W-:Y:S04]  /*5c50*/  @P4 STG.E.U16 desc[UR36][R4.64+0x50], R28 ;  /* 0x0000501c04004986 */ /* 0x000fe8000c101524 */
[----:B------:R0:W-:Y:S02]  /*5c60*/  @P5 STG.E.U16 desc[UR36][R4.64+0x52], R29 ;  /* 0x0000521d04005986 */ /* 0x0001e4000c101524 */
[----:B0-----:R-:W-:Y:S02]  /*5c70*/  @P1 IMAD.MOV.U32 R4, RZ, RZ, R6 ;  /* 0x000000ffff041224 */ /* 0x001fe400078e0006 */
[----:B------:R-:W-:-:S05]  /*5c80*/  @P1 IMAD.MOV.U32 R5, RZ, RZ, R7 ;  /* 0x000000ffff051224 */ /* 0x000fca00078e0007 */
[----:B------:R0:W-:Y:S04]  /*5c90*/  @P1 STG.E.U16 desc[UR36][R4.64+0x50], R30 ;  /* 0x0000501e04001986 */ /* 0x0001e8000c101524 */
[----:B------:R0:W-:Y:S02]  /*5ca0*/  @P0 STG.E.U16 desc[UR36][R6.64+0x52], R31 ;  /* 0x0000521f06000986 */ /* 0x0001e4000c101524 */
.L_x_78:
[----:B------:R-:W-:Y:S05]  /*5cb0*/  BSYNC B0 ;  /* 0x0000000000007941 */ /* 0x000fea0003800000 */
.L_x_32:
[----:B------:R-:W-:Y:S01]  /*5cc0*/  ULDC UR4, c[0x0][0xc] ;  /* 0x0000030000047ab9 */ /* 0x000fe20000000800 */
[----:B------:R-:W-:Y:S01]  /*5cd0*/  ULDC UR5, c[0x0][0x10] ;  /* 0x0000040000057ab9 */ /* 0x000fe20000000800 */
[----:B------:R-:W1:Y:S01]  /*5ce0*/  LDC R3, c[0x0][0x14] ;  /* 0x00000500ff037b82 */ /* 0x000e620000000800 */
[----:B------:R-:W-:Y:S01]  /*5cf0*/  UIMAD.WIDE.U32 UR4, UR4, UR5, URZ ;  /* 0x00000005040472a5 */ /* 0x000fe2000f8e003f */
[----:B------:R-:W-:Y:S02]  /*5d00*/  IMAD.MOV.U32 R52, RZ, RZ, -0x1 ;  /* 0xffffffffff347424 */ /* 0x000fe400078e00ff */
[----:B------:R-:W-:-:S03]  /*5d10*/  IMAD.MOV.U32 R51, RZ, RZ, -0x1 ;  /* 0xffffffffff337424 */ /* 0x000fc600078e00ff */
[----:B-1----:R-:W-:-:S04]  /*5d20*/  IMAD.WIDE.U32 R16, R3, UR4, R16 ;  /* 0x0000000403107c25 */ /* 0x002fc8000f8e0010 */
[----:B------:R-:W-:Y:S01]  /*5d30*/  IMAD R3, R3, UR5, RZ ;  /* 0x0000000503037c24 */ /* 0x000fe2000f8e02ff */
[----:B------:R-:W-:Y:S02]  /*5d40*/  ULDC.64 UR4, c[0x0][0x650] ;  /* 0x0001940000047ab9 */ /* 0x000fe40000000a00 */
[----:B------:R-:W-:Y:S01]  /*5d50*/  ISETP.GE.U32.AND P0, PT, R16, UR4, PT ;  /* 0x0000000410007c0c */ /* 0x000fe2000bf06070 */
[--C-:B------:R-:W-:Y:S01]  /*5d60*/  IMAD.IADD R17, R17, 0x1, R3.reuse ;  /* 0x0000000111117824 */ /* 0x100fe200078e0203 */
[----:B------:R-:W-:-:S04]  /*5d70*/  PRMT R3, RZ, 0x7610, R3 ;  /* 0x00007610ff037816 */ /* 0x000fc80000000003 */
[----:B------:R-:W-:-:S13]  /*5d80*/  ISETP.GE.U32.AND.EX P0, PT, R17, UR5, PT, P0 ;  /* 0x0000000511007c0c */ /* 0x000fda000bf06100 */
[----:B------:R-:W-:Y:S05]  /*5d90*/  @P0 BRA `(.L_x_79) ;  /* 0x0000000400640947 */ /* 0x000fea0003800000 */
[----:B----4-:R-:W1:Y:S01]  /*5da0*/  S2R R12, SR_CTAID.X ;  /* 0x00000000000c7919 */ /* 0x010e620000002500 */
[----:B--23--:R-:W2:Y:S01]  /*5db0*/  LDC.64 R10, c[0x0][0x628] ;  /* 0x00018a00ff0a7b82 */ /* 0x00cea20000000a00 */
[----:B------:R-:W-:Y:S01]  /*5dc0*/  ULDC UR4, c[0x0][0x150] ;  /* 0x0000540000047ab9 */ /* 0x000fe20000000800 */
[----:B------:R-:W-:Y:S01]  /*5dd0*/  IMAD.MOV.U32 R8, RZ, RZ, R16 ;  /* 0x000000ffff087224 */ /* 0x000fe200078e0010 */
[----:B------:R-:W3:Y:S01]  /*5de0*/  S2R R24, SR_CTAID.Y ;  /* 0x0000000000187919 */ /* 0x000ee20000002600 */
[----:B------:R-:W-:-:S04]  /*5df0*/  IMAD.MOV.U32 R9, RZ, RZ, R17 ;  /* 0x000000ffff097224 */ /* 0x000fc800078e0011 */
[----:B------:R-:W4:Y:S08]  /*5e00*/  LDC R21, c[0x0][0x144] ;  /* 0x00005100ff157b82 */ /* 0x000f300000000800 */
[----:B------:R-:W0:Y:S08]  /*5e10*/  LDC R0, c[0x0][0x630] ;  /* 0x00018c00ff007b82 */ /* 0x000e300000000800 */
[----:B------:R-:W0:Y:S01]  /*5e20*/  LDC.64 R14, c[0x0][0x620] ;  /* 0x00018800ff0e7b82 */ /* 0x000e220000000a00 */
[----:B--2---:R-:W-:-:S04]  /*5e30*/  ISETP.NE.U32.AND P0, PT, R10, RZ, PT ;  /* 0x000000ff0a00720c */ /* 0x004fc80003f05070 */
[----:B------:R-:W-:Y:S02]  /*5e40*/  ISETP.NE.AND.EX P0, PT, R11, RZ, PT, P0 ;  /* 0x000000ff0b00720c */ /* 0x000fe40003f05300 */
[----:B-1----:R-:W-:-:S05]  /*5e50*/  I2FP.F32.U32 R3, R12 ;  /* 0x0000000c00037245 */ /* 0x002fca0000201000 */
[----:B------:R-:W-:-:S04]  /*5e60*/  FMUL R3, R3, UR4 ;  /* 0x0000000403037c20 */ /* 0x000fc80008400000 */
[----:B------:R1:W2:Y:S02]  /*5e70*/  F2I.U32.TRUNC.NTZ R20, R3 ;  /* 0x0000000300147305 */ /* 0x0002a4000020f000 */
[----:B---34-:R-:W-:Y:S05]  /*5e80*/  @!P0 BRA `(.L_x_80) ;  /* 0x0000000000288947 */ /* 0x018fea0003800000 */
[----:B-1----:R-:W1:Y:S02]  /*5e90*/  LDC R3, c[0x0][0x634] ;  /* 0x00018d00ff037b82 */ /* 0x002e640000000800 */
[----:B-1----:R-:W-:-:S05]  /*5ea0*/  IADD3 R3, P0, R16, R3, RZ ;  /* 0x0000000310037210 */ /* 0x002fca0007f1e0ff */
[----:B------:R-:W-:-:S04]  /*5eb0*/  IMAD.X R13, RZ, RZ, R17, P0 ;  /* 0x000000ffff0d7224 */ /* 0x000fc800000e0611 */
[----:B0-----:R-:W-:-:S04]  /*5ec0*/  IMAD.WIDE.U32 R4, R13, R10, RZ ;  /* 0x0000000a0d047225 */ /* 0x001fc800078e00ff */
[----:B------:R-:W-:-:S04]  /*5ed0*/  IMAD.WIDE.U32 R6, P0, R3, R11, R4 ;  /* 0x0000000b03067225 */ /* 0x000fc80007800004 */
[----:B------:R-:W-:-:S04]  /*5ee0*/  IMAD.WIDE.U32 R4, R3, R10, RZ ;  /* 0x0000000a03047225 */ /* 0x000fc800078e00ff */
[----:B------:R-:W-:Y:S01]  /*5ef0*/  IMAD.X R9, RZ, RZ, RZ, P0 ;  /* 0x000000ffff097224 */ /* 0x000fe200000e06ff */
[----:B------:R-:W-:Y:S01]  /*5f00*/  IADD3 RZ, P0, R5, R6, RZ ;  /* 0x0000000605ff7210 */ /* 0x000fe20007f1e0ff */
[----:B------:R-:W-:-:S04]  /*5f10*/  IMAD.MOV.U32 R8, RZ, RZ, R7 ;  /* 0x000000ffff087224 */ /* 0x000fc800078e0007 */
[----:B------:R-:W-:-:S08]  /*5f20*/  IMAD.WIDE.U32.X R8, R13, R11, R8, P0 ;  /* 0x0000000b0d087225 */ /* 0x000fd000000e0408 */
.L_x_80:
[----:B------:R-:W3:Y:S01]  /*5f30*/  LDC.64 R28, c[0x0][0x640] ;  /* 0x00019000ff1c7b82 */ /* 0x000ee20000000a00 */
[-CC-:B0-----:R-:W-:Y:S01]  /*5f40*/  SHF.R.U64 R51, R8, R0.reuse, R9.reuse ;  /* 0x0000000008337219 */ /* 0x181fe20000001209 */
[----:B--2---:R-:W-:Y:S01]  /*5f50*/  IMAD.MOV R20, RZ, RZ, -R20 ;  /* 0x000000ffff147224 */ /* 0x004fe200078e0a14 */
[----:B------:R-:W-:Y:S01]  /*5f60*/  SHF.R.U32.HI R0, RZ, R0, R9 ;  /* 0x00000000ff007219 */ /* 0x000fe20000011609 */
[----:B------:R-:W-:Y:S01]  /*5f70*/  ULDC UR4, c[0x0][0x154] ;  /* 0x0000550000047ab9 */ /* 0x000fe20000000800 */
[----:B-1----:R-:W-:Y:S01]  /*5f80*/  IADD3 R3, P0, RZ, -R51, RZ ;  /* 0x80000033ff037210 */ /* 0x002fe20007f1e0ff */
[----:B------:R-:W-:Y:S02]  /*5f90*/  IMAD R21, R21, R20, R12 ;  /* 0x0000001415157224 */ /* 0x000fe400078e020c */
[----:B------:R-:W0:Y:S01]  /*5fa0*/  LDC R6, c[0x0][0x618] ;  /* 0x00018600ff067b82 */ /* 0x000e220000000800 */
[----:B------:R-:W-:Y:S02]  /*5fb0*/  IMAD.MOV.U32 R7, RZ, RZ, 0x1 ;  /* 0x00000001ff077424 */ /* 0x000fe400078e00ff */
[----:B------:R-:W-:-:S04]  /*5fc0*/  IMAD.X R5, RZ, RZ, ~R0, P0 ;  /* 0x000000ffff057224 */ /* 0x000fc800000e0e00 */
[-C--:B------:R-:W-:Y:S01]  /*5fd0*/  IMAD R0, R5, R14.reuse, RZ ;  /* 0x0000000e05007224 */ /* 0x080fe200078e02ff */
[----:B------:R-:W1:Y:S01]  /*5fe0*/  LDC R8, c[0x0][0x608] ;  /* 0x00018200ff087b82 */ /* 0x000e620000000800 */
[----:B------:R-:W-:-:S04]  /*5ff0*/  IMAD.WIDE.U32 R4, R3, R14, R16 ;  /* 0x0000000e03047225 */ /* 0x000fc800078e0010 */
[----:B------:R-:W-:Y:S01]  /*6000*/  IMAD R3, R3, R15, R0 ;  /* 0x0000000f03037224 */ /* 0x000fe200078e0200 */
[----:B------:R-:W-:Y:S02]  /*6010*/  I2FP.F32.U32 R0, R24 ;  /* 0x0000001800007245 */ /* 0x000fe40000201000 */
[----:B------:R-:W2:Y:S01]  /*6020*/  LDC R26, c[0x0][0x658] ;  /* 0x00019600ff1a7b82 */ /* 0x000ea20000000800 */
[----:B------:R-:W-:Y:S01]  /*6030*/  IMAD.IADD R3, R5, 0x1, R3 ;  /* 0x0000000105037824 */ /* 0x000fe200078e0203 */
[----:B---3--:R-:W-:Y:S01]  /*6040*/  ISETP.NE.U32.AND P0, PT, R28, RZ, PT ;  /* 0x000000ff1c00720c */ /* 0x008fe20003f05070 */
[----:B------:R-:W-:Y:S01]  /*6050*/  FMUL R0, R0, UR4 ;  /* 0x0000000400007c20 */ /* 0x000fe20008400000 */
[----:B------:R-:W-:Y:S02]  /*6060*/  IMAD.MOV.U32 R5, RZ, RZ, -0x1 ;  /* 0xffffffffff057424 */ /* 0x000fe400078e00ff */
[----:B------:R-:W-:Y:S01]  /*6070*/  ISETP.NE.AND.EX P0, PT, R29, RZ, PT, P0 ;  /* 0x000000ff1d00720c */ /* 0x000fe20003f05300 */
[----:B------:R3:W4:Y:S01]  /*6080*/  F2I.U32.TRUNC.NTZ R13, R0 ;  /* 0x00000000000d7305 */ /* 0x000722000020f000 */
[----:B------:R-:W3:Y:S01]  /*6090*/  LDC R15, c[0x0][0x148] ;  /* 0x00005200ff0f7b82 */ /* 0x000ee20000000800 */
[----:B0-----:R-:W-:-:S02]  /*60a0*/  SHF.R.U64 R12, R4, R6, R3 ;  /* 0x00000006040c7219 */ /* 0x001fc40000001203 */
[----:B------:R-:W-:-:S05]  /*60b0*/  SHF.R.U32.HI R3, RZ, R6, R3 ;  /* 0x00000006ff037219 */ /* 0x000fca0000011603 */
[----:B------:R-:W0:Y:S01]  /*60c0*/  LDC R20, c[0x0][0x600] ;  /* 0x00018000ff147b82 */ /* 0x000e220000000800 */
[-CC-:B-1----:R-:W-:Y:S02]  /*60d0*/  SHF.R.U64 R10, R12, R8.reuse, R3.reuse ;  /* 0x000000080c0a7219 */ /* 0x182fe40000001203 */
[----:B------:R-:W-:-:S05]  /*60e0*/  SHF.R.U32.HI R3, RZ, R8, R3 ;  /* 0x00000008ff037219 */ /* 0x000fca0000011603 */
[----:B------:R-:W1:Y:S01]  /*60f0*/  LDC R27, c[0x0][0x648] ;  /* 0x00019200ff1b7b82 */ /* 0x000e620000000800 */
[-C--:B--2---:R-:W-:Y:S02]  /*6100*/  SHF.L.U32 R4, R5, R26.reuse, RZ ;  /* 0x0000001a05047219 */ /* 0x084fe400000006ff */
[-CC-:B------:R-:W-:Y:S02]  /*6110*/  SHF.R.U64 R14, R10, R26.reuse, R3.reuse ;  /* 0x0000001a0a0e7219 */ /* 0x180fe40000001203 */
[----:B------:R-:W-:Y:S02]  /*6120*/  SHF.R.U32.HI R5, RZ, R26, R3 ;  /* 0x0000001aff057219 */ /* 0x000fe40000011603 */
[----:B------:R-:W-:Y:S01]  /*6130*/  LOP3.LUT R25, RZ, R4, RZ, 0x33, !PT ;  /* 0x00000004ff197212 */ /* 0x000fe200078e33ff */
[----:B------:R-:W2:Y:S01]  /*6140*/  LDC R30, c[0x0][0x638] ;  /* 0x00018e00ff1e7b82 */ /* 0x000ea20000000800 */
[----:B------:R-:W-:Y:S01]  /*6150*/  SHF.L.U32 R26, R7, R26, RZ ;  /* 0x0000001a071a7219 */ /* 0x000fe200000006ff */
[----:B------:R-:W-:-:S06]  /*6160*/  IMAD.MOV.U32 R4, RZ, RZ, R14 ;  /* 0x000000ffff047224 */ /* 0x000fcc00078e000e */
[----:B------:R-:W0:Y:S01]  /*6170*/  LDC R31, c[0x0][0x610] ;  /* 0x00018400ff1f7b82 */ /* 0x000e220000000800 */
[----:B----4-:R-:W-:Y:S05]  /*6180*/  @!P0 BRA `(.L_x_81) ;  /* 0x0000000000288947 */ /* 0x010fea0003800000 */
        /* <DEDUP_REMOVED lines=10> */
.L_x_81:
[----:B------:R-:W-:Y:S01]  /*6230*/  ISETP.NE.AND P0, PT, R2, 0x1, PT ;  /* 0x000000010200780c */ /* 0x000fe20003f05270 */
[----:B0-----:R-:W-:Y:S01]  /*6240*/  VIADD R7, R20, 0xffffffff ;  /* 0xffffffff14077836 */ /* 0x001fe20000000000 */
[----:B-1-3--:R-:W-:Y:S01]  /*6250*/  SHF.R.U64 R0, R4, R27, R5 ;  /* 0x0000001b04007219 */ /* 0x00afe20000001205 */
[----:B------:R-:W-:Y:S01]  /*6260*/  IMAD.MOV R13, RZ, RZ, -R13 ;  /* 0x000000ffff0d7224 */ /* 0x000fe200078e0a0d */
[----:B------:R-:W-:Y:S01]  /*6270*/  LOP3.LUT R5, R10, R25, RZ, 0xc0, !PT ;  /* 0x000000190a057212 */ /* 0x000fe200078ec0ff */
[----:B------:R-:W-:Y:S01]  /*6280*/  IMAD.MOV.U32 R4, RZ, RZ, 0x1 ;  /* 0x00000001ff047424 */ /* 0x000fe200078e00ff */
[----:B------:R-:W-:Y:S01]  /*6290*/  LOP3.LUT R12, R12, R7, RZ, 0xc0, !PT ;  /* 0x000000070c0c7212 */ /* 0x000fe200078ec0ff */
[----:B------:R-:W-:Y:S02]  /*62a0*/  IMAD.MOV R3, RZ, RZ, -R0 ;  /* 0x000000ffff037224 */ /* 0x000fe400078e0a00 */
[----:B------:R-:W-:Y:S02]  /*62b0*/  IMAD R0, R26, R0, R5 ;  /* 0x000000001a007224 */ /* 0x000fe400078e0205 */
[----:B--2---:R-:W-:-:S02]  /*62c0*/  IMAD R3, R3, R30, R14 ;  /* 0x0000001e03037224 */ /* 0x004fc400078e020e */
[----:B------:R-:W-:Y:S02]  /*62d0*/  @P0 IMAD R21, R15, R13, R24 ;  /* 0x0000000d0f150224 */ /* 0x000fe400078e0218 */
[----:B------:R-:W-:Y:S01]  /*62e0*/  IMAD R5, R3, R20, R12 ;  /* 0x0000001403057224 */ /* 0x000fe200078e020c */
[----:B------:R-:W-:Y:S01]  /*62f0*/  PRMT R3, R4, 0x7610, R3 ;  /* 0x0000761004037816 */ /* 0x000fe20000000003 */
[----:B------:R-:W-:-:S05]  /*6300*/  IMAD R0, R0, R31, R21 ;  /* 0x0000001f00007224 */ /* 0x000fca00078e0215 */
[----:B------:R-:W-:Y:S02]  /*6310*/  SEL R52, R5, R0, !P0 ;  /* 0x0000000005347207 */ /* 0x000fe40004000000 */
[----:B------:R-:W-:-:S07]  /*6320*/  SEL R0, R0, R5, !P0 ;  /* 0x0000000500007207 */ /* 0x000fce0004000000 */
.L_x_79:
[----:B------:R-:W-:Y:S01]  /*6330*/  LOP3.LUT P0, RZ, R3, 0xff, RZ, 0xc0, !PT ;  /* 0x000000ff03ff7812 */ /* 0x000fe2000780c0ff */
[----:B------:R-:W-:-:S12]  /*6340*/  IMAD.MOV.U32 R50, RZ, RZ, R0 ;  /* 0x000000ffff327224 */ /* 0x000fd800078e0000 */
[----:B------:R-:W-:Y:S05]  /*6350*/  @P0 BRA `(.L_x_82) ;  /* 0xffffffac00940947 */ /* 0x000fea000383ffff */
[----:B------:R-:W-:Y:S05]  /*6360*/  EXIT ;  /* 0x000000000000794d */ /* 0x000fea0003800000 */
.L_x_7:
[----:B0-----:R-:W-:Y:S01]  /*6370*/  ULDC.64 UR4, c[0x0][0x650] ;  /* 0x0001940000047ab9 */ /* 0x001fe20000000a00 */
        /* <DEDUP_REMOVED lines=25> */
.L_x_84:
[----:B------:R-:W0:Y:S01]  /*6510*/  LDC.64 R28, c[0x0][0x640] ;  /* 0x00019000ff1c7b82 */ /* 0x000e220000000a00 */
[-CC-:B------:R-:W-:Y:S01]  /*6520*/  SHF.R.U64 R22, R12, R6.reuse, R13.reuse ;  /* 0x000000060c167219 */ /* 0x180fe2000000120d */
[----:B------:R-:W-:Y:S01]  /*6530*/  IMAD.MOV.U32 R30, RZ, RZ, 0x1 ;  /* 0x00000001ff1e7424 */ /* 0x000fe200078e00ff */
[----:B------:R-:W-:Y:S02]  /*6540*/  SHF.R.U32.HI R6, RZ, R6, R13 ;  /* 0x00000006ff067219 */ /* 0x000fe4000001160d */
        /* <DEDUP_REMOVED lines=8> */
[----:B------:R-:W-:Y:S01]  /*65d0*/  IMAD.IADD R9, R9, 0x1, R11 ;  /* 0x0000000109097824 */ /* 0x000fe200078e020b */
[----:B0-----:R-:W-:-:S04]  /*65e0*/  ISETP.NE.U32.AND P0, PT, R28, RZ, PT ;  /* 0x000000ff1c00720c */ /* 0x001fc80003f05070 */
[----:B------:R-:W-:Y:S02]  /*65f0*/  ISETP.NE.AND.EX P0, PT, R29, RZ, PT, P0 ;  /* 0x000000ff1d00720c */ /* 0x000fe40003f05300 */
[----:B------:R-:W0:Y:S01]  /*6600*/  LDC R20, c[0x0][0x600] ;  /* 0x00018000ff147b82 */ /* 0x000e220000000800 */
[-CC-:B-1----:R-:W-:Y:S01]  /*6610*/  SHF.R.U64 R14, R8, R10.reuse, R9.reuse ;  /* 0x0000000a080e7219 */ /* 0x182fe20000001209 */
[----:B------:R-:W-:Y:S01]  /*6620*/  IMAD.MOV.U32 R8, RZ, RZ, -0x1 ;  /* 0xffffffffff087424 */ /* 0x000fe200078e00ff */
[----:B------:R-:W-:-:S05]  /*6630*/  SHF.R.U32.HI R9, RZ, R10, R9 ;  /* 0x0000000aff097219 */ /* 0x000fca0000011609 */
[----:B------:R-:W1:Y:S01]  /*6640*/  LDC R24, c[0x0][0x648] ;  /* 0x00019200ff187b82 */ /* 0x000e620000000800 */
[-CC-:B--2---:R-:W-:Y:S02]  /*6650*/  SHF.R.U64 R23, R14, R12.reuse, R9.reuse ;  /* 0x0000000c0e177219 */ /* 0x184fe40000001209 */
[----:B------:R-:W-:-:S05]  /*6660*/  SHF.R.U32.HI R6, RZ, R12, R9 ;  /* 0x0000000cff067219 */ /* 0x000fca0000011609 */
[----:B------:R-:W2:Y:S01]  /*6670*/  LDC R26, c[0x0][0x638] ;  /* 0x00018e00ff1a7b82 */ /* 0x000ea20000000800 */
[-C--:B---3--:R-:W-:Y:S02]  /*6680*/  SHF.L.U32 R8, R8, R27.reuse, RZ ;  /* 0x0000001b08087219 */ /* 0x088fe400000006ff */
[-CC-:B------:R-:W-:Y:S02]  /*6690*/  SHF.R.U64 R25, R23, R27.reuse, R6.reuse ;  /* 0x0000001b17197219 */ /* 0x180fe40000001206 */
[----:B------:R-:W-:Y:S02]  /*66a0*/  LOP3.LUT R32, RZ, R8, RZ, 0x33, !PT ;  /* 0x00000008ff207212 */ /* 0x000fe400078e33ff */
[----:B------:R-:W-:Y:S01]  /*66b0*/  SHF.R.U32.HI R9, RZ, R27, R6 ;  /* 0x0000001bff097219 */ /* 0x000fe20000011606 */
[----:B------:R-:W3:Y:S01]  /*66c0*/  LDC R31, c[0x0][0x610] ;  /* 0x00018400ff1f7b82 */ /* 0x000ee20000000800 */
[----:B------:R-:W-:Y:S01]  /*66d0*/  IMAD.MOV.U32 R8, RZ, RZ, R25 ;  /* 0x000000ffff087224 */ /* 0x000fe200078e0019 */
[----:B------:R-:W-:Y:S06]  /*66e0*/  @!P0 BRA `(.L_x_85) ;  /* 0x0000000000288947 */ /* 0x000fec0003800000 */
        /* <DEDUP_REMOVED lines=10> */
.L_x_85:
[----:B------:R-:W-:Y:S02]  /*6790*/  ISETP.NE.AND P0, PT, R2, 0x1, PT ;  /* 0x000000010200780c */ /* 0x000fe40003f05270 */
[----:B-1----:R-:W-:Y:S01]  /*67a0*/  SHF.R.U64 R6, R8, R24, R9 ;  /* 0x0000001808067219 */ /* 0x002fe20000001209 */
[----:B0-----:R-:W-:Y:S01]  /*67b0*/  VIADD R9, R20, 0xffffffff ;  /* 0xffffffff14097836 */ /* 0x001fe20000000000 */
[----:B------:R-:W-:Y:S02]  /*67c0*/  SHF.L.U32 R30, R30, R27, RZ ;  /* 0x0000001b1e1e7219 */ /* 0x000fe400000006ff */
[----:B------:R-:W-:Y:S01]  /*67d0*/  LOP3.LUT R5, R23, R32, RZ, 0xc0, !PT ;  /* 0x0000002017057212 */ /* 0x000fe200078ec0ff */
[----:B------:R-:W-:-:S04]  /*67e0*/  IMAD.MOV R8, RZ, RZ, -R6 ;  /* 0x000000ffff087224 */ /* 0x000fc800078e0a06 */
[----:B------:R-:W-:Y:S01]  /*67f0*/  IMAD R6, R30, R6, R5 ;  /* 0x000000061e067224 */ /* 0x000fe200078e0205 */
[----:B------:R-:W-:Y:S01]  /*6800*/  LOP3.LUT R5, R14, R9, RZ, 0xc0, !PT ;  /* 0x000000090e057212 */ /* 0x000fe200078ec0ff */
[----:B------:R-:W-:Y:S02]  /*6810*/  @P0 IMAD R3, R7, R21, R4 ;  /* 0x0000001507030224 */ /* 0x000fe400078e0204 */
[----:B--2---:R-:W-:Y:S02]  /*6820*/  IMAD R4, R8, R26, R25 ;  /* 0x0000001a08047224 */ /* 0x004fe400078e0219 */
[----:B---3--:R-:W-:Y:S02]  /*6830*/  IMAD R3, R6, R31, R3 ;  /* 0x0000001f06037224 */ /* 0x008fe400078e0203 */
[----:B------:R-:W-:Y:S02]  /*6840*/  IMAD R4, R4, R20, R5 ;  /* 0x0000001404047224 */ /* 0x000fe400078e0205 */
[----:B------:R-:W-:-:S02]  /*6850*/  IMAD.MOV.U32 R8, RZ, RZ, 0x1 ;  /* 0x00000001ff087424 */ /* 0x000fc400078e00ff */
[----:B------:R-:W-:Y:S01]  /*6860*/  IMAD.MOV.U32 R6, RZ, RZ, R22 ;  /* 0x000000ffff067224 */ /* 0x000fe200078e0016 */
[----:B------:R-:W-:Y:S02]  /*6870*/  SEL R20, R4, R3, !P0 ;  /* 0x0000000304147207 */ /* 0x000fe40004000000 */
[----:B------:R-:W-:-:S07]  /*6880*/  SEL R13, R3, R4, !P0 ;  /* 0x00000004030d7207 */ /* 0x000fce0004000000 */
.L_x_83:
[----:B------:R-:W-:-:S08]  /*6890*/  NOP ;  /* 0x0000000000007918 */ /* 0x000fd00000000000 */
[----:B------:R-:W0:-:S00]  /*68a0*/  USETMAXREG.DEALLOC.CTAPOOL 0x28 ;  /* 0x00000028000079c8 */ /* 0x000e0000080e0500 */
[----:B0-----:R-:W-:-:S13]  /*68b0*/  ISETP.NE.AND P0, PT, R0, RZ, PT ;  /* 0x000000ff0000720c */ /* 0x001fda0003f05270 */
[----:B------:R-:W-:Y:S05]  /*68c0*/  @P0 EXIT ;  /* 0x000000000000094d */ /* 0x000fea0003800000 */
[----:B------:R-:W-:Y:S01]  /*68d0*/  LOP3.LUT P0, RZ, R8, 0xff, RZ, 0xc0, !PT ;  /* 0x000000ff08ff7812 */ /* 0x000fe2000780c0ff */
[----:B------:R-:W-:Y:S02]  /*68e0*/  IMAD.MOV.U32 R0, RZ, RZ, 0x1 ;  /* 0x00000001ff007424 */ /* 0x000fe400078e00ff */
[----:B------:R-:W-:-:S10]  /*68f0*/  IMAD.MOV.U32 R3, RZ, RZ, RZ ;  /* 0x000000ffff037224 */ /* 0x000fd400078e00ff */
[----:B------:R-:W-:Y:S05]  /*6900*/  @!P0 BRA `(.L_x_86) ;  /* 0x0000000c00c88947 */ /* 0x000fea0003800000 */
[----:B------:R-:W0:Y:S01]  /*6910*/  LDC R0, c[0x0][0x28c] ;  /* 0x0000a300ff007b82 */ /* 0x000e220000000800 */
[----:B------:R-:W1:Y:S01]  /*6920*/  S2R R9, SR_CgaCtaId ;  /* 0x0000000000097919 */ /* 0x000e620000008800 */
[----:B------:R-:W-:Y:S01]  /*6930*/  ULDC UR21, c[0x0][0x658] ;  /* 0x0001960000157ab9 */ /* 0x000fe20000000800 */
[----:B------:R-:W-:Y:S01]  /*6940*/  UMOV UR5, 0xffffffff ;  /* 0xffffffff00057882 */ /* 0x000fe20000000000 */
[----:B------:R-:W-:Y:S01]  /*6950*/  ULDC UR4, c[0x0][0xc] ;  /* 0x0000030000047ab9 */ /* 0x000fe20000000800 */
[----:B------:R-:W-:Y:S01]  /*6960*/  USHF.L.U32 UR29, UR5, UR21, URZ ;  /* 0x00000015051d7299 */ /* 0x000fe2000800063f */
[----:B------:R-:W-:Y:S01]  /*6970*/  BSSY B0, `(.L_x_86) ;  /* 0x00000eb000007945 */ /* 0x000fe20003800000 */
[----:B------:R-:W-:Y:S01]  /*6980*/  UMOV UR6, 0x1 ;  /* 0x0000000100067882 */ /* 0x000fe20000000000 */
[----:B------:R-:W-:Y:S01]  /*6990*/  ULDC UR5, c[0x0][0x10] ;  /* 0x0000040000057ab9 */ /* 0x000fe20000000800 */
[----:B------:R-:W-:Y:S01]  /*69a0*/  USHF.L.U32 UR21, UR6, UR21, URZ ;  /* 0x0000001506157299 */ /* 0x000fe2000800063f */
[----:B------:R-:W-:Y:S01]  /*69b0*/  IMAD.MOV.U32 R10, RZ, RZ, 0x1 ;  /* 0x00000001ff0a7424 */ /* 0x000fe200078e00ff */
[----:B------:R-:W-:Y:S01]  /*69c0*/  UIMAD.WIDE.U32 UR4, UR4, UR5, URZ ;  /* 0x00000005040472a5 */ /* 0x000fe2000f8e003f */
[----:B------:R-:W-:Y:S01]  /*69d0*/  LOP3.LUT R12, R19, 0x2, RZ, 0xfc, !PT ;  /* 0x00000002130c7812 */ /* 0x000fe200078efcff */
[----:B------:R-:W-:Y:S01]  /*69e0*/  ULDC UR6, c[0x0][0x14] ;  /* 0x0000050000067ab9 */ /* 0x000fe20000000800 */
[----:B------:R-:W-:Y:S01]  /*69f0*/  ULDC UR13, c[0x0][0x600] ;  /* 0x00018000000d7ab9 */ /* 0x000fe20000000800 */
[----:B------:R-:W-:-:S02]  /*6a00*/  UIMAD.WIDE.U32 UR22, UR4, UR6, URZ ;  /* 0x00000006041672a5 */ /* 0x000fc4000f8e003f */
[----:B------:R-:W-:Y:S02]  /*6a10*/  UIMAD UR37, UR5, UR6, URZ ;  /* 0x00000006052572a4 */ /* 0x000fe4000f8e023f */
[----:B------:R-:W-:Y:S02]  /*6a20*/  UIADD3 UR13, UR13, -0x1, URZ ;  /* 0xffffffff0d0d7890 */ /* 0x000fe4000fffe03f */
[----:B------:R-:W-:Y:S02]  /*6a30*/  ULOP3.LUT UR29, URZ, UR29, URZ, 0x33, !UPT ;  /* 0x0000001d3f1d7292 */ /* 0x000fe4000f8e333f */
[----:B------:R-:W-:Y:S01]  /*6a40*/  UIADD3 UR37, UR23, UR37, URZ ;  /* 0x0000002517257290 */ /* 0x000fe2000fffe03f */
[----:B0-----:R-:W-:Y:S01]  /*6a50*/  VIADD R0, R0, 0xff ;  /* 0x000000ff00007836 */ /* 0x001fe20000000000 */
[----:B------:R-:W-:-:S04]  /*6a60*/  ULDC.64 UR30, c[0x0][0x198] ;  /* 0x00006600001e7ab9 */ /* 0x000fc80000000a00 */
[----:B------:R-:W-:-:S04]  /*6a70*/  SHF.R.S32.HI R3, RZ, 0x1f, R0 ;  /* 0x0000001fff037819 */ /* 0x000fc80000011400 */
[----:B------:R-:W-:Y:S01]  /*6a80*/  LEA.HI R3, R3, R0, RZ, 0x8 ;  /* 0x0000000003037211 */ /* 0x000fe200078f40ff */
[----:B------:R-:W-:Y:S01]  /*6a90*/  IMAD.MOV.U32 R0, RZ, RZ, 0x1 ;  /* 0x00000001ff007424 */ /* 0x000fe200078e00ff */
[----:B-1----:R-:W-:Y:S02]  /*6aa0*/  LOP3.LUT R9, R9, 0x1, RZ, 0xc0, !PT ;  /* 0x0000000109097812 */ /* 0x002fe400078ec0ff */
[----:B------:R-:W-:Y:S01]  /*6ab0*/  SHF.R.S32.HI R8, RZ, 0x8, R3 ;  /* 0x00000008ff087819 */ /* 0x000fe20000011403 */
[----:B------:R-:W-:-:S04]  /*6ac0*/  IMAD.MOV.U32 R3, RZ, RZ, RZ ;  /* 0x000000ffff037224 */ /* 0x000fc800078e00ff */
[----:B------:R-:W-:-:S07]  /*6ad0*/  VIADD R11, R8, 0x1 ;  /* 0x00000001080b7836 */ /* 0x000fce0000000000 */
.L_x_97:
[----:B------:R-:W-:-:S03]  /*6ae0*/  UMOV UR4, 0xffffffff ;  /* 0xffffffff00047882 */ /* 0x000fc60000000000 */
[----:B------:R-:W-:Y:S05]  /*6af0*/  BRA.DIV UR4, `(.L_x_87) ;  /* 0x0000000e04ec7947 */ /* 0x000fea000b800000 */
[----:B------:R-:W-:-:S13]  /*6b00*/  ELECT P6, URZ, PT ;  /* 0x00000000003f782f */ /* 0x000fda00038c0000 */
.L_x_106:
[----:B------:R-:W0:Y:S01]  /*6b10*/  LDC R4, c[0x0][0x28c] ;  /* 0x0000a300ff047b82 */ /* 0x000e220000000800 */
[----:B------:R-:W-:Y:S01]  /*6b20*/  BSSY B1, `(.L_x_88) ;  /* 0x000005c000017945 */ /* 0x000fe20003800000 */
[----:B0-----:R-:W-:-:S13]  /*6b30*/  ISETP.LT.OR P6, PT, R4, 0x1, !P6 ;  /* 0x000000010400780c */ /* 0x001fda00077c1670 */
[----:B------:R-:W-:Y:S05]  /*6b40*/  @P6 BRA `(.L_x_89) ;  /* 0x0000000400646947 */ /* 0x000fea0003800000 */
[----:B------:R-:W-:Y:S02]  /*6b50*/  IMAD R20, R20, 0x2, R9 ;  /* 0x0000000214147824 */ /* 0x000fe400078e0209 */
[----:B------:R-:W-:Y:S02]  /*6b60*/  IMAD.SHL.U32 R15, R13, 0x80, RZ ;  /* 0x000000800d0f7824 */ /* 0x000fe400078e00ff */
[----:B------:R-:W-:Y:S02]  /*6b70*/  IMAD.MOV.U32 R22, RZ, RZ, RZ ;  /* 0x000000ffff167224 */ /* 0x000fe400078e00ff */
[----:B------:R-:W-:Y:S02]  /*6b80*/  IMAD.MOV.U32 R4, RZ, RZ, R11 ;  /* 0x000000ffff047224 */ /* 0x000fe400078e000b */
[----:B------:R-:W-:Y:S02]  /*6b90*/  IMAD.MOV.U32 R5, RZ, RZ, R0 ;  /* 0x000000ffff057224 */ /* 0x000fe400078e0000 */
[----:B------:R-:W-:-:S02]  /*6ba0*/  IMAD.MOV.U32 R14, RZ, RZ, R3 ;  /* 0x000000ffff0e7224 */ /* 0x000fc400078e0003 */
[----:B------:R-:W-:-:S07]  /*6bb0*/  IMAD R21, R20, 0x18, RZ ;  /* 0x0000001814157824 */ /* 0x000fce00078e02ff */
.L_x_92:
[----:B------:R-:W0:Y:S01]  /*6bc0*/  S2R R20, SR_CgaCtaId ;  /* 0x0000000000147919 */ /* 0x000e220000008800 */
[----:B------:R-:W-:Y:S02]  /*6bd0*/  MOV R7, 0x400 ;  /* 0x0000040000077802 */ /* 0x000fe40000000f00 */
[----:B------:R-:W-:-:S13]  /*6be0*/  LOP3.LUT P1, RZ, R18, 0x7f, RZ, 0xc0, !PT ;  /* 0x0000007f12ff7812 */ /* 0x000fda000782c0ff */
[----:B------:R-:W1:Y:S01]  /*6bf0*/  @!P1 LDC R13, c[0x0][0x500] ;  /* 0x00014000ff0d9b82 */ /* 0x000e620000000800 */
[----:B0-----:R-:W-:Y:S02]  /*6c00*/  LEA R23, R20, R7, 0x18 ;  /* 0x0000000714177211 */ /* 0x001fe400078ec0ff */
[----:B------:R-:W-:-:S03]  /*6c10*/  SHF.L.U32 R7, R5, 0x1f, RZ ;  /* 0x0000001f05077819 */ /* 0x000fc600000006ff */
[----:B------:R-:W-:-:S04]  /*6c20*/  IMAD R20, R14, 0x8, R23 ;  /* 0x000000080e147824 */ /* 0x000fc800078e0217 */
[----:B------:R-:W0:Y:S02]  /*6c30*/  SYNCS.PHASECHK.TRANS64.TRYWAIT P0, [R20+URZ+0x10], R7 ;  /* 0x00001007140075a7 */ /* 0x000e24000800017f */
[----:B01----:R-:W-:Y:S05]  /*6c40*/  @!P0 BRA `(.L_x_90) ;  /* 0x0000000c00b88947 */ /* 0x003fea0003800000 */
.L_x_107:
[----:B0-----:R-:W-:Y:S01]  /*6c50*/  PRMT R7, R12, 0x9910, RZ ;  /* 0x000099100c077816 */ /* 0x001fe200000000ff */
[----:B------:R0:W-:Y:S03]  /*6c60*/  @!P1 SYNCS.ARRIVE.TRANS64 RZ, [R20+URZ], R13 ;  /* 0x0000000d14ff99a7 */ /* 0x0001e6000800003f */
[----:B------:R-:W-:-:S13]  /*6c70*/  ISETP.NE.AND P0, PT, R7, 0x2, PT ;  /* 0x000000020700780c */ /* 0x000fda0003f05270 */
[----:B0-----:R-:W-:Y:S05]  /*6c80*/  @P0 BRA `(.L_x_91) ;  /* 0x0000000000040947 */ /* 0x001fea0003800000 */
[----:B------:R-:W-:Y:S01]  /*6c90*/  BPT.TRAP 0x1 ;  /* 0x000000040000795c */ /* 0x000fe20000300000 */
.L_x_91:
[----:B------:R-:W-:Y:S01]  /*6ca0*/  IMAD R7, R14, 0x8, R9 ;  /* 0x000000080e077824 */ /* 0x000fe200078e0209 */
[----:B------:R-:W-:Y:S01]  /*6cb0*/  R2UR UR10, R22 ;  /* 0x00000000160a72ca */ /* 0x000fe200000e0000 */
[--C-:B------:R-:W-:Y:S01]  /*6cc0*/  IMAD R13, R14, 0x10000, R23.reuse ;  /* 0x000100000e0d7824 */ /* 0x100fe200078e0217 */
[----:B------:R-:W-:Y:S01]  /*6cd0*/  R2UR UR9, R20 ;  /* 0x00000000140972ca */ /* 0x000fe200000e0000 */
[----:B------:R-:W-:Y:S01]  /*6ce0*/  IMAD R7, R7, 0x600, RZ ;  /* 0x0000060007077824 */ /* 0x000fe200078e02ff */
[----:B------:R-:W-:Y:S01]  /*6cf0*/  R2UR UR11, R15 ;  /* 0x000000000f0b72ca */ /* 0x000fe200000e0000 */
[----:B------:R-:W-:Y:S01]  /*6d00*/  UIADD3 UR14, UP0, UR30, 0xf0, URZ ;  /* 0x000000f01e0e7890 */ /* 0x000fe2000ff1e03f */
[----:B------:R-:W-:Y:S01]  /*6d10*/  R2UR UR40, R13 ;  /* 0x000000000d2872ca */ /* 0x000fe200000e0000 */
[----:B------:R-:W-:Y:S01]  /*6d20*/  IMAD R7, R7, 0x2, R23 ;  /* 0x0000000207077824 */ /* 0x000fe200078e0217 */
[----:B------:R-:W-:Y:S01]  /*6d30*/  R2UR UR12, R6 ;  /* 0x00000000060c72ca */ /* 0x000fe200000e0000 */
[----:B------:R-:W-:Y:S01]  /*6d40*/  UIADD3.X UR15, URZ, UR31, URZ, UP0, !UPT ;  /* 0x0000001f3f0f7290 */ /* 0x000fe200087fe43f */
[----:B------:R-:W-:Y:S01]  /*6d50*/  R2UR UR35, R21 ;  /* 0x00000000152372ca */ /* 0x000fe200000e0000 */
[----:B------:R-:W-:Y:S01]  /*6d60*/  VIADD R4, R4, 0xffffffff ;  /* 0xffffffff04047836 */ /* 0x000fe20000000000 */
[----:B------:R-:W-:Y:S01]  /*6d70*/  R2UR UR18, R7 ;  /* 0x00000000071272ca */ /* 0x000fe200000e0000 */
[----:B------:R-:W-:Y:S01]  /*6d80*/  UIADD3 UR4, UP1, UR30, 0x1f0, URZ ;  /* 0x000001f01e047890 */ /* 0x000fe2000ff3e03f */
[----:B------:R-:W-:Y:S01]  /*6d90*/  VIADD R14, R14, 0x1 ;  /* 0x000000010e0e7836 */ /* 0x000fe20000000000 */
[----:B------:R-:W-:Y:S01]  /*6da0*/  UIADD3 UR58, UR10, 0x40, URZ ;  /* 0x000000400a3a7890 */ /* 0x000fe2000fffe03f */
[----:B------:R-:W-:Y:S01]  /*6db0*/  ISETP.GT.AND P1, PT, R4, 0x1, PT ;  /* 0x000000010400780c */ /* 0x000fe20003f24270 */
[----:B------:R-:W-:Y:S01]  /*6dc0*/  UIADD3 UR50, UR10, 0x80, URZ ;  /* 0x000000800a327890 */ /* 0x000fe2000fffe03f */
[----:B------:R-:W-:Y:S01]  /*6dd0*/  VIADD R22, R22, 0x100 ;  /* 0x0000010016167836 */ /* 0x000fe20000000000 */
[----:B------:R-:W-:Y:S01]  /*6de0*/  UIADD3 UR8, UR40, 0x100, URZ ;  /* 0x0000010028087890 */ /* 0x000fe2000fffe03f */
[----:B------:R-:W-:Y:S01]  /*6df0*/  ISETP.NE.AND P0, PT, R14, 0x2, PT ;  /* 0x000000020e00780c */ /* 0x000fe20003f05270 */
[----:B------:R-:W-:-:S02]  /*6e00*/  UIADD3 UR56, UR40, 0x4100, URZ ;  /* 0x0000410028387890 */ /* 0x000fc4000fffe03f */
[----:B------:R-:W-:Y:S01]  /*6e10*/  UIADD3 UR48, UR40, 0x8100, URZ ;  /* 0x0000810028307890 */ /* 0x000fe2000fffe03f */
[----:B------:R-:W-:Y:S01]  /*6e20*/  SEL R20, RZ, 0x1, P0 ;  /* 0x00000001ff147807 */ /* 0x000fe20000000000 */
[----:B------:R-:W-:Y:S01]  /*6e30*/  UIADD3 UR42, UR10, 0xc0, URZ ;  /* 0x000000c00a2a7890 */ /* 0x000fe2000fffe03f */
[----:B------:R-:W-:Y:S01]  /*6e40*/  SEL R14, R14, RZ, P0 ;  /* 0x000000ff0e0e7207 */ /* 0x000fe20000000000 */
[----:B------:R-:W-:Y:S01]  /*6e50*/  UIADD3 UR40, UR40, 0xc100, URZ ;  /* 0x0000c10028287890 */ /* 0x000fe2000fffe03f */
[----:B------:R-:W-:Y:S01]  /*6e60*/  LOP3.LUT R5, R5, R20, RZ, 0x3c, !PT ;  /* 0x0000001405057212 */ /* 0x000fe200078e3cff */
[----:B------:R-:W-:Y:S01]  /*6e70*/  UMOV UR6, 0x0 ;  /* 0x0000000000067882 */ /* 0x000fe20000000000 */
[----:B------:R-:W-:Y:S01]  /*6e80*/  UMOV UR7, 0x10000000 ;  /* 0x1000000000077882 */ /* 0x000fe20000000000 */
[----:B------:R-:W-:Y:S01]  /*6e90*/  UIADD3.X UR5, URZ, UR31, URZ, UP1, !UPT ;  /* 0x0000001f3f057290 */ /* 0x000fe20008ffe43f */
[----:B------:R0:W-:Y:S01]  /*6ea0*/  UTMALDG.3D [UR8], [UR14], desc[UR6] ;  /* 0x000006080e0075b4 */ /* 0x0001e20008011000 */
[----:B------:R-:W-:-:S02]  /*6eb0*/  UIADD3 UR32, UR18, 0x20100, URZ ;  /* 0x0002010012207890 */ /* 0x000fc4000fffe03f */
[----:B------:R-:W-:Y:S02]  /*6ec0*/  UIADD3 UR24, UR18, 0x21900, URZ ;  /* 0x0002190012187890 */ /* 0x000fe4000fffe03f */
[----:B------:R-:W-:Y:S01]  /*6ed0*/  UIADD3 UR16, UR18, 0x23100, URZ ;  /* 0x0002310012107890 */ /* 0x000fe2000fffe03f */
[----:B------:R-:W-:Y:S01]  /*6ee0*/  UMOV UR57, UR9 ;  /* 0x0000000900397c82 */ /* 0x000fe20008000000 */
        /* <DEDUP_REMOVED lines=8> */
[----:B------:R1:W-:Y:S01]  /*6f70*/  UTMALDG.3D [UR56], [UR14], desc[UR6] ;  /* 0x000006380e0075b4 */ /* 0x0003e20008011000 */
[----:B------:R-:W-:Y:S01]  /*6f80*/  UMOV UR38, 0x30000 ;  /* 0x0003000000267882 */ /* 0x000fe20000000000 */
[----:B------:R-:W-:Y:S01]  /*6f90*/  UMOV UR33, UR9 ;  /* 0x0000000900217c82 */ /* 0x000fe20008000000 */
[----:B------:R-:W-:Y:S01]  /*6fa0*/  UMOV UR34, UR10 ;  /* 0x0000000a00227c82 */ /* 0x000fe20008000000 */
[----:B------:R-:W-:Y:S01]  /*6fb0*/  UMOV UR36, UR12 ;  /* 0x0000000c00247c82 */ /* 0x000fe20008000000 */
[----:B------:R-:W-:Y:S01]  /*6fc0*/  UMOV UR25, UR9 ;  /* 0x0000000900197c82 */ /* 0x000fe20008000000 */
[----:B------:R-:W-:Y:S01]  /*6fd0*/  UMOV UR27, UR35 ;  /* 0x00000023001b7c82 */ /* 0x000fe20008000000 */
[----:B------:R-:W-:Y:S01]  /*6fe0*/  UMOV UR28, UR12 ;  /* 0x0000000c001c7c82 */ /* 0x000fe20008000000 */
[----:B0-----:R-:W-:Y:S01]  /*6ff0*/  UIADD3 UR8, UR18, 0x24900, URZ ;  /* 0x0002490012087890 */ /* 0x001fe2000fffe03f */
[----:B------:R1:W-:Y:S01]  /*7000*/  UTMALDG.3D [UR48], [UR14], desc[UR6] ;  /* 0x000006300e0075b4 */ /* 0x0003e20008011000 */
        /* <DEDUP_REMOVED lines=8> */
[----:B------:R1:W-:Y:S01]  /*7090*/  UTMALDG.3D.MULTICAST [UR32], [UR4], UR38, desc[UR6] ;  /* 0x00000620040073b4 */ /* 0x0003e20008011826 */
[----:B------:R1:W-:Y:S01]  /*70a0*/  UTMALDG.3D.MULTICAST [UR24], [UR4], UR38, desc[UR6] ;  /* 0x00000618040073b4 */ /* 0x0003e20008011826 */
[----:B------:R1:W-:Y:S01]  /*70b0*/  UTMALDG.3D.MULTICAST [UR16], [UR4], UR38, desc[UR6] ;  /* 0x00000610040073b4 */ /* 0x0003e20008011826 */
[----:B------:R1:W-:Y:S02]  /*70c0*/  UTMALDG.3D.MULTICAST [UR8], [UR4], UR38, desc[UR6] ;  /* 0x00000608040073b4 */ /* 0x0003e40008011826 */
[----:B-1----:R-:W-:Y:S05]  /*70d0*/  @P1 BRA `(.L_x_92) ;  /* 0xfffffff800b81947 */ /* 0x002fea000383ffff */
.L_x_89:
[----:B------:R-:W-:Y:S05]  /*70e0*/  BSYNC B1 ;  /* 0x0000000000017941 */ /* 0x000fea0003800000 */
.L_x_88:
[----:B------:R-:W-:Y:S01]  /*70f0*/  LOP3.LUT P1, RZ, R10, 0xff, RZ, 0xc0, !PT ;  /* 0x000000ff0aff7812 */ /* 0x000fe2000782c0ff */
[----:B------:R-:W-:Y:S01]  /*7100*/  IMAD.IADD R3, R8, 0x1, R3 ;  /* 0x0000000108037824 */ /* 0x000fe200078e0203 */
[----:B------:R-:W-:Y:S01]  /*7110*/  IADD3 R16, P2, R16, UR22, RZ ;  /* 0x0000001610107c10 */ /* 0x000fe2000ff5e0ff */
[----:B------:R-:W-:Y:S01]  /*7120*/  ULDC.64 UR4, c[0x0][0x650] ;  /* 0x0001940000047ab9 */ /* 0x000fe20000000a00 */
[----:B------:R-:W-:Y:S01]  /*7130*/  BSSY B1, `(.L_x_93) ;  /* 0x000006c000017945 */ /* 0x000fe20003800000 */
[----:B------:R-:W-:Y:S01]  /*7140*/  IMAD.MOV.U32 R13, RZ, RZ, -0x1 ;  /* 0xffffffffff0d7424 */ /* 0x000fe200078e00ff */
[----:B------:R-:W-:Y:S01]  /*7150*/  ISETP.GT.U32.AND P0, PT, R3, 0x1, PT ;  /* 0x000000010300780c */ /* 0x000fe20003f04070 */
[----:B------:R-:W-:Y:S01]  /*7160*/  IMAD.MOV.U32 R20, RZ, RZ, -0x1 ;  /* 0xffffffffff147424 */ /* 0x000fe200078e00ff */
[----:B------:R-:W-:Y:S02]  /*7170*/  SHF.R.U32.HI R4, RZ, 0x1, R3 ;  /* 0x00000001ff047819 */ /* 0x000fe40000011603 */
[----:B------:R-:W-:-:S02]  /*7180*/  ISETP.LT.U32.AND P0, PT, R8, 0x2, P0 ;  /* 0x000000020800780c */ /* 0x000fc40000701070 */
[----:B------:R-:W-:Y:S01]  /*7190*/  IADD3.X R17, R17, UR37, RZ, P2, !PT ;  /* 0x0000002511117c10 */ /* 0x000fe200097fe4ff */
[----:B------:R-:W0:Y:S01]  /*71a0*/  @P1 S2R R6, SR_CgaCtaId ;  /* 0x0000000000061919 */ /* 0x000e220000008800 */
[----:B------:R-:W-:Y:S02]  /*71b0*/  @P1 MOV R5, 0x400 ;  /* 0x0000040000051802 */ /* 0x000fe40000000f00 */
[----:B------:R-:W-:Y:S02]  /*71c0*/  ISETP.GE.U32.AND P2, PT, R16, UR4, PT ;  /* 0x0000000410007c0c */ /* 0x000fe4000bf46070 */
[----:B------:R-:W-:Y:S02]  /*71d0*/  LOP3.LUT R4, R4, 0x1, RZ, 0xc0, !PT ;  /* 0x0000000104047812 */ /* 0x000fe400078ec0ff */
[----:B------:R-:W-:Y:S02]  /*71e0*/  LOP3.LUT R3, R3, 0x1, RZ, 0xc0, !PT ;  /* 0x0000000103037812 */ /* 0x000fe400078ec0ff */
[----:B------:R-:W-:-:S02]  /*71f0*/  PRMT R10, RZ, 0x7610, R10 ;  /* 0x00007610ff0a7816 */ /* 0x000fc4000000000a */
[----:B0-----:R-:W-:Y:S01]  /*7200*/  @P1 LEA R5, R6, R5, 0x18 ;  /* 0x0000000506051211 */ /* 0x001fe200078ec0ff */
[----:B------:R-:W-:-:S03]  /*7210*/  IMAD.MOV.U32 R6, RZ, RZ, -0x1 ;  /* 0xffffffffff067424 */ /* 0x000fc600078e00ff */
[----:B------:R0:W-:Y:S01]  /*7220*/  @P1 SYNCS.ARRIVE.TRANS64.A1T0 RZ, [R5+URZ+0x38], RZ ;  /* 0x000038ff05ff19a7 */ /* 0x0001e2000810003f */
[----:B------:R-:W-:-:S04]  /*7230*/  ISETP.NE.U32.AND P1, PT, R4, 0x1, PT ;  /* 0x000000010400780c */ /* 0x000fc80003f25070 */
[----:B------:R-:W-:Y:S02]  /*7240*/  ISETP.GT.U32.AND P1, PT, R8, 0x1, !P1 ;  /* 0x000000010800780c */ /* 0x000fe40004f24070 */
[----:B0-----:R-:W-:Y:S02]  /*7250*/  SEL R5, RZ, 0x1, !P0 ;  /* 0x00000001ff057807 */ /* 0x001fe40004000000 */
[----:B------:R-:W-:Y:S02]  /*7260*/  ISETP.GE.U32.AND.EX P0, PT, R17, UR5, PT, P2 ;  /* 0x0000000511007c0c */ /* 0x000fe4000bf06120 */
[----:B------:R-:W-:-:S04]  /*7270*/  SEL R4, RZ, 0x1, !P1 ;  /* 0x00000001ff047807 */ /* 0x000fc80004800000 */
[----:B------:R-:W-:Y:S02]  /*7280*/  LOP3.LUT R0, R4, R0, R5, 0x96, !PT ;  /* 0x0000000004007212 */ /* 0x000fe400078e9605 */
[----:B------:R-:W-:-:S05]  /*7290*/  PRMT R4, RZ, 0x7610, R4 ;  /* 0x00007610ff047816 */ /* 0x000fca0000000004 */
[----:B------:R-:W-:Y:S05]  /*72a0*/  @P0 BRA `(.L_x_94) ;  /* 0x0000000400500947 */ /* 0x000fea0003800000 */
[----:B------:R-:W0:Y:S01]  /*72b0*/  S2R R15, SR_CTAID.X ;  /* 0x00000000000f7919 */ /* 0x000e220000002500 */
[----:B------:R-:W-:Y:S01]  /*72c0*/  ULDC.64 UR4, c[0x0][0x628] ;  /* 0x00018a0000047ab9 */ /* 0x000fe20000000a00 */
[----:B------:R-:W1:Y:S01]  /*72d0*/  LDC R20, c[0x0][0x144] ;  /* 0x00005100ff147b82 */ /* 0x000e620000000800 */
[----:B------:R-:W-:Y:S01]  /*72e0*/  ISETP.NE.U32.AND P0, PT, RZ, UR4, PT ;  /* 0x00000004ff007c0c */ /* 0x000fe2000bf05070 */
[----:B------:R-:W2:Y:S01]  /*72f0*/  S2R R13, SR_CTAID.Y ;  /* 0x00000000000d7919 */ /* 0x000ea20000002600 */
[----:B------:R-:W-:Y:S01]  /*7300*/  ULDC UR7, c[0x0][0x630] ;  /* 0x00018c0000077ab9 */ /* 0x000fe20000000800 */
[----:B------:R-:W-:Y:S01]  /*7310*/  ULDC UR8, c[0x0][0x150] ;  /* 0x0000540000087ab9 */ /* 0x000fe20000000800 */
[----:B------:R-:W-:Y:S01]  /*7320*/  ISETP.NE.AND.EX P0, PT, RZ, UR5, PT, P0 ;  /* 0x00000005ff007c0c */ /* 0x000fe2000bf05300 */
[----:B------:R-:W-:Y:S02]  /*7330*/  IMAD.MOV.U32 R4, RZ, RZ, R16 ;  /* 0x000000ffff047224 */ /* 0x000fe400078e0010 */
[----:B------:R-:W-:Y:S01]  /*7340*/  IMAD.MOV.U32 R5, RZ, RZ, R17 ;  /* 0x000000ffff057224 */ /* 0x000fe200078e0011 */
[----:B0-----:R-:W-:-:S09]  /*7350*/  I2FP.F32.U32 R22, R15 ;  /* 0x0000000f00167245 */ /* 0x001fd20000201000 */
[----:B------:R-:W-:Y:S05]  /*7360*/  @!P0 BRA `(.L_x_95) ;  /* 0x0000000000288947 */ /* 0x000fea0003800000 */
[----:B------:R-:W-:Y:S02]  /*7370*/  ULDC UR6, c[0x0][0x634] ;  /* 0x00018d0000067ab9 */ /* 0x000fe40000000800 */
[----:B------:R-:W-:-:S05]  /*7380*/  IADD3 R5, P0, R16, UR6, RZ ;  /* 0x0000000610057c10 */ /* 0x000fca000ff1e0ff */
[----:B------:R-:W-:-:S04]  /*7390*/  IMAD.X R21, RZ, RZ, R17, P0 ;  /* 0x000000ffff157224 */ /* 0x000fc800000e0611 */
[----:B------:R-:W-:-:S04]  /*73a0*/  IMAD.WIDE.U32 R6, R21, UR4, RZ ;  /* 0x0000000415067c25 */ /* 0x000fc8000f8e00ff */
[----:B------:R-:W-:-:S04]  /*73b0*/  IMAD.WIDE.U32 R6, P0, R5, UR5, R6 ;  /* 0x0000000505067c25 */ /* 0x000fc8000f800006 */
[----:B------:R-:W-:-:S04]  /*73c0*/  IMAD.WIDE.U32 R4, R5, UR4, RZ ;  /* 0x0000000405047c25 */ /* 0x000fc8000f8e00ff */
[----:B------:R-:W-:Y:S01]  /*73d0*/  IMAD.MOV.U32 R4, RZ, RZ, R7 ;  /* 0x000000ffff047224 */ /* 0x000fe200078e0007 */
[----:B------:R-:W-:Y:S01]  /*73e0*/  IADD3 RZ, P1, R5, R6, RZ ;  /* 0x0000000605ff7210 */ /* 0x000fe20007f3e0ff */
[----:B------:R-:W-:-:S04]  /*73f0*/  IMAD.X R5, RZ, RZ, RZ, P0 ;  /* 0x000000ffff057224 */ /* 0x000fc800000e06ff */
[----:B------:R-:W-:-:S08]  /*7400*/  IMAD.WIDE.U32.X R4, R21, UR5, R4, P1 ;  /* 0x0000000515047c25 */ /* 0x000fd000088e0404 */
.L_x_95:
[----:B------:R-:W-:Y:S01]  /*7410*/  FMUL R22, R22, UR8 ;  /* 0x0000000816167c20 */ /* 0x000fe20008400000 */
[--C-:B------:R-:W-:Y:S01]  /*7420*/  SHF.R.U64 R14, R4, UR7, R5.reuse ;  /* 0x00000007040e7c19 */ /* 0x100fe20008001205 */
[----:B------:R-:W-:Y:S01]  /*7430*/  ULDC.64 UR4, c[0x0][0x620] ;  /* 0x0001880000047ab9 */ /* 0x000fe20000000a00 */
[----:B------:R-:W-:Y:S01]  /*7440*/  SHF.R.U32.HI R4, RZ, UR7, R5 ;  /* 0x00000007ff047c19 */ /* 0x000fe20008011605 */
[----:B------:R-:W-:Y:S01]  /*7450*/  ULDC.64 UR6, c[0x0][0x640] ;  /* 0x0001900000067ab9 */ /* 0x000fe20000000a00 */
[----:B------:R-:W-:Y:S01]  /*7460*/  IADD3 R5, P0, RZ, -R14, RZ ;  /* 0x8000000eff057210 */ /* 0x000fe20007f1e0ff */
[----:B------:R-:W0:Y:S04]  /*7470*/  F2I.U32.TRUNC.NTZ R22, R22 ;  /* 0x0000001600167305 */ /* 0x000e28000020f000 */
[----:B------:R-:W-:Y:S01]  /*7480*/  IMAD.X R4, RZ, RZ, ~R4, P0 ;  /* 0x000000ffff047224 */ /* 0x000fe200000e0e04 */
[----:B------:R-:W-:-:S03]  /*7490*/  ISETP.NE.U32.AND P0, PT, RZ, UR6, PT ;  /* 0x00000006ff007c0c */ /* 0x000fc6000bf05070 */
[----:B------:R-:W-:Y:S01]  /*74a0*/  IMAD R4, R4, UR4, RZ ;  /* 0x0000000404047c24 */ /* 0x000fe2000f8e02ff */
[----:B------:R-:W-:-:S03]  /*74b0*/  ISETP.NE.AND.EX P0, PT, RZ, UR7, PT, P0 ;  /* 0x00000007ff007c0c */ /* 0x000fc6000bf05300 */
[C---:B------:R-:W-:Y:S01]  /*74c0*/  IMAD R7, R5.reuse, UR5, R4 ;  /* 0x0000000505077c24 */ /* 0x040fe2000f8e0204 */
[----:B------:R-:W-:Y:S01]  /*74d0*/  ULDC UR5, c[0x0][0x154] ;  /* 0x0000550000057ab9 */ /* 0x000fe20000000800 */
[----:B------:R-:W-:Y:S01]  /*74e0*/  IMAD.WIDE.U32 R4, R5, UR4, R16 ;  /* 0x0000000405047c25 */ /* 0x000fe2000f8e0010 */
[----:B------:R-:W-:-:S03]  /*74f0*/  ULDC UR4, c[0x0][0x618] ;  /* 0x0001860000047ab9 */ /* 0x000fc60000000800 */
[----:B0-----:R-:W-:Y:S02]  /*7500*/  IMAD.MOV R6, RZ, RZ, -R22 ;  /* 0x000000ffff067224 */ /* 0x001fe400078e0a16 */
[----:B------:R-:W-:Y:S02]  /*7510*/  IMAD.IADD R5, R5, 0x1, R7 ;  /* 0x0000000105057824 */ /* 0x000fe400078e0207 */
[----:B-1----:R-:W-:Y:S01]  /*7520*/  IMAD R15, R20, R6, R15 ;  /* 0x00000006140f7224 */ /* 0x002fe200078e020f */
[----:B--2---:R-:W-:Y:S01]  /*7530*/  I2FP.F32.U32 R6, R13 ;  /* 0x0000000d00067245 */ /* 0x004fe20000201000 */
[----:B------:R-:W0:Y:S01]  /*7540*/  LDC R20, c[0x0][0x148] ;  /* 0x00005200ff147b82 */ /* 0x000e220000000800 */
[--C-:B------:R-:W-:Y:S02]  /*7550*/  SHF.R.U64 R21, R4, UR4, R5.reuse ;  /* 0x0000000404157c19 */ /* 0x100fe40008001205 */
[----:B------:R-:W-:Y:S01]  /*7560*/  SHF.R.U32.HI R4, RZ, UR4, R5 ;  /* 0x00000004ff047c19 */ /* 0x000fe20008011605 */
[----:B------:R-:W-:Y:S01]  /*7570*/  FMUL R6, R6, UR5 ;  /* 0x0000000506067c20 */ /* 0x000fe20008400000 */
[----:B------:R-:W-:-:S02]  /*7580*/  ULDC UR4, c[0x0][0x608] ;  /* 0x0001820000047ab9 */ /* 0x000fc40000000800 */
[--C-:B------:R-:W-:Y:S01]  /*7590*/  SHF.R.U64 R23, R21, UR4, R4.reuse ;  /* 0x0000000415177c19 */ /* 0x100fe20008001204 */
[----:B------:R1:W2:Y:S01]  /*75a0*/  F2I.U32.TRUNC.NTZ R24, R6 ;  /* 0x0000000600187305 */ /* 0x0002a2000020f000 */
[----:B------:R-:W-:Y:S01]  /*75b0*/  SHF.R.U32.HI R4, RZ, UR4, R4 ;  /* 0x00000004ff047c19 */ /* 0x000fe20008011604 */
[----:B------:R-:W-:-:S03]  /*75c0*/  ULDC UR4, c[0x0][0x658] ;  /* 0x0001960000047ab9 */ /* 0x000fc60000000800 */
[--C-:B------:R-:W-:Y:S02]  /*75d0*/  SHF.R.U64 R22, R23, UR4, R4.reuse ;  /* 0x0000000417167c19 */ /* 0x100fe40008001204 */
[----:B------:R-:W-:-:S03]  /*75e0*/  SHF.R.U32.HI R25, RZ, UR4, R4 ;  /* 0x00000004ff197c19 */ /* 0x000fc60008011604 */
[----:B------:R-:W-:Y:S02]  /*75f0*/  IMAD.MOV.U32 R4, RZ, RZ, R22 ;  /* 0x000000ffff047224 */ /* 0x000fe400078e0016 */
[----:B------:R-:W-:Y:S01]  /*7600*/  IMAD.MOV.U32 R5, RZ, RZ, R25 ;  /* 0x000000ffff057224 */ /* 0x000fe200078e0019 */
[----:B-1----:R-:W-:Y:S06]  /*7610*/  @!P0 BRA `(.L_x_96) ;  /* 0x0000000000288947 */ /* 0x002fec0003800000 */
        /* <DEDUP_REMOVED lines=10> */
.L_x_96:
[----:B------:R-:W-:Y:S01]  /*76c0*/  ISETP.NE.AND P0, PT, R2, 0x1, PT ;  /* 0x000000010200780c */ /* 0x000fe20003f05270 */
[----:B------:R-:W-:Y:S01]  /*76d0*/  ULDC UR4, c[0x0][0x648] ;  /* 0x0001920000047ab9 */ /* 0x000fe20000000800 */
[----:B------:R-:W-:Y:S01]  /*76e0*/  LOP3.LUT R23, R23, UR29, RZ, 0xc0, !PT ;  /* 0x0000001d17177c12 */ /* 0x000fe2000f8ec0ff */
[----:B--2---:R-:W-:Y:S01]  /*76f0*/  IMAD.MOV R24, RZ, RZ, -R24 ;  /* 0x000000ffff187224 */ /* 0x004fe200078e0a18 */
[----:B------:R-:W-:Y:S01]  /*7700*/  SHF.R.U64 R4, R4, UR4, R5 ;  /* 0x0000000404047c19 */ /* 0x000fe20008001205 */
[----:B------:R-:W-:Y:S01]  /*7710*/  ULDC UR4, c[0x0][0x638] ;  /* 0x00018e0000047ab9 */ /* 0x000fe20000000800 */
[----:B------:R-:W-:Y:S01]  /*7720*/  LOP3.LUT R21, R21, UR13, RZ, 0xc0, !PT ;  /* 0x0000000d15157c12 */ /* 0x000fe2000f8ec0ff */
[----:B------:R-:W-:Y:S01]  /*7730*/  ULDC UR5, c[0x0][0x610] ;  /* 0x0001840000057ab9 */ /* 0x000fe20000000800 */
[----:B------:R-:W-:Y:S02]  /*7740*/  IMAD.MOV.U32 R6, RZ, RZ, R14 ;  /* 0x000000ffff067224 */ /* 0x000fe400078e000e */
[----:B------:R-:W-:-:S02]  /*7750*/  IMAD.MOV R5, RZ, RZ, -R4 ;  /* 0x000000ffff057224 */ /* 0x000fc400078e0a04 */
[----:B------:R-:W-:Y:S02]  /*7760*/  IMAD R4, R4, UR21, R23 ;  /* 0x0000001504047c24 */ /* 0x000fe4000f8e0217 */
[----:B0-----:R-:W-:Y:S02]  /*7770*/  @P0 IMAD R15, R20, R24, R13 ;  /* 0x00000018140f0224 */ /* 0x001fe400078e020d */
[----:B------:R-:W-:Y:S01]  /*7780*/  IMAD R22, R5, UR4, R22 ;  /* 0x0000000405167c24 */ /* 0x000fe2000f8e0216 */
[----:B------:R-:W-:Y:S01]  /*7790*/  ULDC UR4, c[0x0][0x600] ;  /* 0x0001800000047ab9 */ /* 0x000fe20000000800 */
[----:B------:R-:W-:Y:S02]  /*77a0*/  IMAD R15, R4, UR5, R15 ;  /* 0x00000005040f7c24 */ /* 0x000fe4000f8e020f */
[----:B------:R-:W-:Y:S02]  /*77b0*/  IMAD R22, R22, UR4, R21 ;  /* 0x0000000416167c24 */ /* 0x000fe4000f8e0215 */
[----:B------:R-:W-:-:S03]  /*77c0*/  IMAD.MOV.U32 R4, RZ, RZ, 0x1 ;  /* 0x00000001ff047424 */ /* 0x000fc600078e00ff */
[----:B------:R-:W-:Y:S02]  /*77d0*/  SEL R20, R22, R15, !P0 ;  /* 0x0000000f16147207 */ /* 0x000fe40004000000 */
[----:B------:R-:W-:-:S07]  /*77e0*/  SEL R13, R15, R22, !P0 ;  /* 0x000000160f0d7207 */ /* 0x000fce0004000000 */
.L_x_94:
[----:B------:R-:W-:Y:S05]  /*77f0*/  BSYNC B1 ;  /* 0x0000000000017941 */ /* 0x000fea0003800000 */
.L_x_93:
[----:B------:R-:W-:-:S13]  /*7800*/  LOP3.LUT P0, RZ, R4, 0xff, RZ, 0xc0, !PT ;  /* 0x000000ff04ff7812 */ /* 0x000fda000780c0ff */
[----:B------:R-:W-:Y:S05]  /*7810*/  @P0 BRA `(.L_x_97) ;  /* 0xfffffff000b00947 */ /* 0x000fea000383ffff */
[----:B------:R-:W-:Y:S05]  /*7820*/  BSYNC B0 ;  /* 0x0000000000007941 */ /* 0x000fea0003800000 */
.L_x_86:
[----:B------:R-:W-:-:S03]  /*7830*/  UMOV UR4, 0xffffffff ;  /* 0xffffffff00047882 */ /* 0x000fc60000000000 */
[----:B------:R-:W-:Y:S05]  /*7840*/  BRA.DIV UR4, `(.L_x_98) ;  /* 0x0000000204cc7947 */ /* 0x000fea000b800000 */
[----:B------:R-:W-:-:S13]  /*7850*/  ELECT P6, URZ, PT ;  /* 0x00000000003f782f */ /* 0x000fda00038c0000 */
.L_x_110:
[----:B------:R-:W-:Y:S04]  /*7860*/  BSSY B0, `(.L_x_99) ;  /* 0x0000019000007945 */ /* 0x000fe80003800000 */
[----:B------:R-:W-:Y:S05]  /*7870*/  @!P6 BRA `(.L_x_100) ;  /* 0x00000000005ce947 */ /* 0x000fea0003800000 */
[----:B------:R-:W-:-:S04]  /*7880*/  LOP3.LUT R19, R19, 0x2, RZ, 0xfc, !PT ;  /* 0x0000000213137812 */ /* 0x000fc800078efcff */
[----:B------:R-:W-:-:S13]  /*7890*/  ISETP.NE.AND P0, PT, R19, 0x3, PT ;  /* 0x000000031300780c */ /* 0x000fda0003f05270 */
[----:B------:R-:W-:Y:S05]  /*78a0*/  @!P0 BRA `(.L_x_101) ;  /* 0x0000000000048947 */ /* 0x000fea0003800000 */
[----:B------:R-:W-:Y:S01]  /*78b0*/  BPT.TRAP 0x1 ;  /* 0x000000040000795c */ /* 0x000fe20000300000 */
.L_x_101:
[----:B------:R-:W0:Y:S01]  /*78c0*/  S2R R5, SR_CgaCtaId ;  /* 0x0000000000057919 */ /* 0x000e220000008800 */
[----:B------:R-:W-:Y:S02]  /*78d0*/  MOV R2, 0x400 ;  /* 0x0000040000027802 */ /* 0x000fe40000000f00 */
[----:B------:R-:W-:Y:S02]  /*78e0*/  SHF.L.U32 R4, R0, 0x1f, RZ ;  /* 0x0000001f00047819 */ /* 0x000fe400000006ff */
[----:B0-----:R-:W-:-:S05]  /*78f0*/  LEA R2, R5, R2, 0x18 ;  /* 0x0000000205027211 */ /* 0x001fca00078ec0ff */
[----:B------:R-:W-:-:S04]  /*7900*/  VIADD R2, R2, 0x10 ;  /* 0x0000001002027836 */ /* 0x000fc80000000000 */
[C---:B------:R-:W-:Y:S02]  /*7910*/  IMAD R7, R3.reuse, 0x8, R2 ;  /* 0x0000000803077824 */ /* 0x040fe400078e0202 */
[----:B------:R-:W-:Y:S02]  /*7920*/  VIADD R3, R3, 0x1 ;  /* 0x0000000103037836 */ /* 0x000fe40000000000 */
[----:B------:R-:W0:Y:S03]  /*7930*/  SYNCS.PHASECHK.TRANS64.TRYWAIT P0, [R7+URZ], R4 ;  /* 0x00000004070075a7 */ /* 0x000e26000800017f */
[----:B------:R-:W-:-:S04]  /*7940*/  ISETP.NE.AND P1, PT, R3, 0x2, PT ;  /* 0x000000020300780c */ /* 0x000fc80003f25270 */
[----:B------:R-:W-:Y:S02]  /*7950*/  SEL R5, RZ, 0x1, P1 ;  /* 0x00000001ff057807 */ /* 0x000fe40000800000 */
[----:B------:R-:W-:Y:S02]  /*7960*/  SEL R3, R3, RZ, P1 ;  /* 0x000000ff03037207 */ /* 0x000fe40000800000 */
[----:B------:R-:W-:Y:S01]  /*7970*/  LOP3.LUT R0, R0, R5, RZ, 0x3c, !PT ;  /* 0x0000000500007212 */ /* 0x000fe200078e3cff */
[----:B0-----:R-:W-:Y:S06]  /*7980*/  @!P0 BRA `(.L_x_102) ;  /* 0x00000000009c8947 */ /* 0x001fec0003800000 */
.L_x_111:
[----:B------:R-:W-:Y:S01]  /*7990*/  IMAD R3, R3, 0x8, R2 ;  /* 0x0000000803037824 */ /* 0x000fe200078e0202 */
[----:B------:R-:W-:-:S07]  /*79a0*/  SHF.L.U32 R0, R0, 0x1f, RZ ;  /* 0x0000001f00007819 */ /* 0x000fce00000006ff */
.L_x_103:
[----:B-1----:R1:W2:Y:S02]  /*79b0*/  SYNCS.PHASECHK.TRANS64.TRYWAIT P0, [R3+URZ], R0 ;  /* 0x00000000030075a7 */ /* 0x0022a4000800017f */
[----:B--2---:R-:W-:Y:S05]  /*79c0*/  @!P0 NANOSLEEP.SYNCS 0x989680 ;  /* 0x009896800000895d */ /* 0x004fea0003900000 */
[----:B------:R-:W2:Y:S02]  /*79d0*/  @!P0 SYNCS.PHASECHK.TRANS64 P0, [R3+URZ], R0 ;  /* 0x00000000030085a7 */ /* 0x000ea4000800007f */
[----:B--2---:R-:W-:Y:S05]  /*79e0*/  @!P0 BRA `(.L_x_103) ;  /* 0xfffffffc00f08947 */ /* 0x004fea000383ffff */
.L_x_100:
[----:B------:R-:W-:Y:S05]  /*79f0*/  BSYNC B0 ;  /* 0x0000000000007941 */ /* 0x000fea0003800000 */
.L_x_99:
[----:B------:R-:W-:Y:S05]  /*7a00*/  EXIT ;  /* 0x000000000000794d */ /* 0x000fea0003800000 */
.L_x_21:
[----:B---3--:R3:W4:Y:S02]  /*7a10*/  SYNCS.PHASECHK.TRANS64.TRYWAIT P1, [R3+URZ], R0 ;  /* 0x00000000030075a7 */ /* 0x008724000802017f */
[----:B----4-:R-:W-:Y:S05]  /*7a20*/  @!P1 NANOSLEEP.SYNCS 0x989680 ;  /* 0x009896800000995d */ /* 0x010fea0003900000 */
[----:B------:R-:W4:Y:S02]  /*7a30*/  @!P1 SYNCS.PHASECHK.TRANS64 P1, [R3+URZ], R0 ;  /* 0x00000000030095a7 */ /* 0x000f24000802007f */
[----:B----4-:R-:W-:Y:S05]  /*7a40*/  @!P1 BRA `(.L_x_21) ;  /* 0xfffffffc00f09947 */ /* 0x010fea000383ffff */
[----:B------:R-:W-:Y:S05]  /*7a50*/  BRA `(.L_x_20) ;  /* 0xffffff98009c7947 */ /* 0x000fea000383ffff */
.L_x_26:
[----:B-1----:R1:W2:Y:S02]  /*7a60*/  SYNCS.PHASECHK.TRANS64.TRYWAIT P1, [R5+URZ], R4 ;  /* 0x00000004050075a7 */ /* 0x0022a4000802017f */
[----:B--2---:R-:W-:Y:S05]  /*7a70*/  @!P1 NANOSLEEP.SYNCS 0x989680 ;  /* 0x009896800000995d */ /* 0x004fea0003900000 */
[----:B------:R-:W2:Y:S02]  /*7a80*/  @!P1 SYNCS.PHASECHK.TRANS64 P1, [R5+URZ], R4 ;  /* 0x00000004050095a7 */ /* 0x000ea4000802007f */
[----:B--2---:R-:W-:Y:S05]  /*7a90*/  @!P1 BRA `(.L_x_26) ;  /* 0xfffffffc00f09947 */ /* 0x004fea000383ffff */
[----:B------:R-:W-:Y:S05]  /*7aa0*/  BRA `(.L_x_25) ;  /* 0xffffffac00e47947 */ /* 0x000fea000383ffff */
.L_x_87:
[----:B------:R-:W-:Y:S01]  /*7ab0*/  BSSY B1, `(.L_x_104) ;  /* 0x0000006000017945 */ /* 0x000fe20003800000 */
[----:B------:R-:W-:-:S07]  /*7ac0*/  IMAD.MOV.U32 R15, RZ, RZ, -0x1 ;  /* 0xffffffffff0f7424 */ /* 0x000fce00078e00ff */
[----:B------:R-:W-:Y:S05]  /*7ad0*/  WARPSYNC.COLLECTIVE R15, `(.L_x_105) ;  /* 0x000000000f0c7348 */ /* 0x000fea0003c00000 */
[----:B------:R-:W-:Y:S02]  /*7ae0*/  ELECT P6, UR62, PT ;  /* 0x00000000003e782f */ /* 0x000fe400038c0000 */
[----:B------:R-:W-:Y:S01]  /*7af0*/  MOV R14, UR62 ;  /* 0x0000003e000e7c02 */ /* 0x000fe20008000f00 */
[----:B------:R-:W-:Y:S10]  /*7b00*/  ENDCOLLECTIVE ;  /* 0x000000000000791b */ /* 0x000ff40003800000 */
.L_x_105:
[----:B------:R-:W-:Y:S05]  /*7b10*/  BSYNC B1 ;  /* 0x0000000000017941 */ /* 0x000fea0003800000 */
.L_x_104:
[----:B------:R-:W-:Y:S05]  /*7b20*/  BRA `(.L_x_106) ;  /* 0xffffffec00f87947 */ /* 0x000fea000383ffff */
.L_x_90:
[----:B0-----:R0:W1:Y:S02]  /*7b30*/  SYNCS.PHASECHK.TRANS64.TRYWAIT P0, [R20+URZ+0x10], R7 ;  /* 0x00001007140075a7 */ /* 0x001064000800017f */
[----:B-1----:R-:W-:Y:S05]  /*7b40*/  @!P0 NANOSLEEP.SYNCS 0x989680 ;  /* 0x009896800000895d */ /* 0x002fea0003900000 */
[----:B------:R-:W1:Y:S02]  /*7b50*/  @!P0 SYNCS.PHASECHK.TRANS64 P0, [R20+URZ+0x10], R7 ;  /* 0x00001007140085a7 */ /* 0x000e64000800007f */
[----:B-1----:R-:W-:Y:S05]  /*7b60*/  @!P0 BRA `(.L_x_90) ;  /* 0xfffffffc00f08947 */ /* 0x002fea000383ffff */
[----:B------:R-:W-:Y:S05]  /*7b70*/  BRA `(.L_x_107) ;  /* 0xfffffff000347947 */ /* 0x000fea000383ffff */
.L_x_98:
[----:B------:R-:W-:Y:S01]  /*7b80*/  BSSY B0, `(.L_x_108) ;  /* 0x0000006000007945 */ /* 0x000fe20003800000 */
[----:B------:R-:W-:-:S07]  /*7b90*/  IMAD.MOV.U32 R15, RZ, RZ, -0x1 ;  /* 0xffffffffff0f7424 */ /* 0x000fce00078e00ff */
[----:B------:R-:W-:Y:S05]  /*7ba0*/  WARPSYNC.COLLECTIVE R15, `(.L_x_109) ;  /* 0x000000000f0c7348 */ /* 0x000fea0003c00000 */
[----:B------:R-:W-:Y:S02]  /*7bb0*/  ELECT P6, UR62, PT ;  /* 0x00000000003e782f */ /* 0x000fe400038c0000 */
[----:B------:R-:W-:Y:S01]  /*7bc0*/  MOV R14, UR62 ;  /* 0x0000003e000e7c02 */ /* 0x000fe20008000f00 */
[----:B------:R-:W-:Y:S10]  /*7bd0*/  ENDCOLLECTIVE ;  /* 0x000000000000791b */ /* 0x000ff40003800000 */
.L_x_109:
[----:B------:R-:W-:Y:S05]  /*7be0*/  BSYNC B0 ;  /* 0x0000000000007941 */ /* 0x000fea0003800000 */
.L_x_108:
[----:B------:R-:W-:Y:S05]  /*7bf0*/  BRA `(.L_x_110) ;  /* 0xfffffffc00187947 */ /* 0x000fea000383ffff */
.L_x_102:
[----:B0-----:R0:W1:Y:S02]  /*7c00*/  SYNCS.PHASECHK.TRANS64.TRYWAIT P0, [R7+URZ], R4 ;  /* 0x00000004070075a7 */ /* 0x001064000800017f */
[----:B-1----:R-:W-:Y:S05]  /*7c10*/  @!P0 NANOSLEEP.SYNCS 0x989680 ;  /* 0x009896800000895d */ /* 0x002fea0003900000 */
[----:B------:R-:W1:Y:S02]  /*7c20*/  @!P0 SYNCS.PHASECHK.TRANS64 P0, [R7+URZ], R4 ;  /* 0x00000004070085a7 */ /* 0x000e64000800007f */
[----:B-1----:R-:W-:Y:S05]  /*7c30*/  @!P0 BRA `(.L_x_102) ;  /* 0xfffffffc00f08947 */ /* 0x002fea000383ffff */
[----:B------:R-:W-:Y:S05]  /*7c40*/  BRA `(.L_x_111) ;  /* 0xfffffffc00507947 */ /* 0x000fea000383ffff */
.L_x_112:
[----:B------:R-:W-:-:S00]  /*7c50*/  BRA `(.L_x_112) ;  /* 0xfffffffc00fc7947 */ /* 0x000fc0000383ffff */
[----:B------:R-:W-:-:S00]  /*7c60*/  NOP ;  /* 0x0000000000007918 */ /* 0x000fc00000000000 */
        /* <DEDUP_REMOVED lines=9> */
.L_x_113:


//--------------------- .nv.global.init           --------------------------
	.section	.nv.global.init,"aw",@progbits
.nv.global.init:
	.type		$str$22,@object
	.size		$str$22,($str$23 - $str$22)
$str$22:
        /*0000*/ 	.byte	0x6b, 0x5f, 0x74, 0x69, 0x6c, 0x65, 0x5f, 0x63, 0x6f, 0x75, 0x6e, 0x74, 0x20, 0x3e, 0x3d, 0x20
        /*0010*/ 	.byte	0x31, 0x00
	.type		$str$23,@object
	.size		$str$23,(__unnamed_1 - $str$23)
$str$23:
        /*0012*/ 	.byte	0x2f, 0x74, 0x6d, 0x70, 0x2f, 0x63, 0x75, 0x74, 0x6c, 0x61, 0x73, 0x73, 0x5f, 0x73, 0x77, 0x65
        /*0022*/ 	.byte	0x65, 0x70, 0x5f, 0x73, 0x72, 0x63, 0x2f, 0x69, 0x6e, 0x63, 0x6c, 0x75, 0x64, 0x65, 0x2f, 0x63
        /*0032*/ 	.byte	0x75, 0x74, 0x6c, 0x61, 0x73, 0x73, 0x2f, 0x67, 0x65, 0x6d, 0x6d, 0x2f, 0x63, 0x6f, 0x6c, 0x6c
        /*0042*/ 	.byte	0x65, 0x63, 0x74, 0x69, 0x76, 0x65, 0x2f, 0x73, 0x6d, 0x39, 0x30, 0x5f, 0x6d, 0x6d, 0x61, 0x5f
        /*0052*/ 	.byte	0x74, 0x6d, 0x61, 0x5f, 0x67, 0x6d, 0x6d, 0x61, 0x5f, 0x73, 0x73, 0x5f, 0x77, 0x61, 0x72, 0x70
        /*0062*/ 	.byte	0x73, 0x70, 0x65, 0x63, 0x69, 0x61, 0x6c, 0x69, 0x7a, 0x65, 0x64, 0x2e, 0x68, 0x70, 0x70, 0x00
	.type		__unnamed_1,@object
	.size		__unnamed_1,(.L_0 - __unnamed_1)
__unnamed_1:
        /*0072*/ 	.byte	0x76, 0x6f, 0x69, 0x64, 0x20, 0x63, 0x75, 0x74, 0x6c, 0x61, 0x73, 0x73, 0x3a, 0x3a, 0x67, 0x65
        /* <DEDUP_REMOVED lines=180> */
        /*0bc2*/ 	.byte	0x65, 0x3a, 0x3a, 0x69, 0x64, 0x65, 0x6e, 0x74, 0x69, 0x74, 0x79, 0x5d, 0x00
.L_0:


//--------------------- .nv.shared._ZN7cutlass13device_kernelINS_4gemm6kernel13GemmUniversalIN4cute5tupleIJiiiiEEENS1_10collective13CollectiveMmaINS1_34MainloopSm90TmaGmmaWarpSpecializedILi2ENS5_IJNS4_1CILi2EEENSA_ILi1EEESC_EEENS1_35KernelTmaWarpSpecializedCooperativeEEENS5_IJNSA_ILi128EEENSA_ILi48EEENSA_ILi256EEEEEENS_10bfloat16_tENS5_IJlSC_lEEESK_SL_NS4_8TiledMMAINS4_8MMA_AtomIJNS4_4SM904GMMA27MMA_64x16x16_F32BF16BF16_SSILNSP_5MajorE0ELSR_0ELNSP_7ScaleInE1ELSS_1EEEEEENS4_6LayoutISD_NS5_IJSC_NSA_ILi0EEESW_EEEEENS5_IJNS4_10UnderscoreESZ_SZ_EEEEENS4_13SM90_TMA_LOADENS4_14ComposedLayoutINS4_7SwizzleILi3ELi4ELi3EEENS4_18smem_ptr_flag_bitsILi16EEENSV_INS5_IJNSA_ILi8EEENSA_ILi64EEEEEENS5_IJS19_SC_EEEEEEEvNS4_8identityENS4_23SM90_TMA_LOAD_MULTICASTES1D_vS1E_EENS_8epilogue10collective6detail29Sm90TmaWarpSpecializedAdapterINS1I_15DefaultEpilogueISK_SL_SL_NS1H_6thread17LinearCombinationISK_Li1EffLNS1M_9ScaleType4KindE0ELNS_15FloatRoundStyleE2ESK_EENS1_15EpilogueDefaultEEEEEvvEEEEvNT_6ParamsE --------------------------
	.section	.nv.shared._ZN7cutlass13device_kernelINS_4gemm6kernel13GemmUniversalIN4cute5tupleIJiiiiEEENS1_10collective13CollectiveMmaINS1_34MainloopSm90TmaGmmaWarpSpecializedILi2ENS5_IJNS4_1CILi2EEENSA_ILi1EEESC_EEENS1_35KernelTmaWarpSpecializedCooperativeEEENS5_IJNSA_ILi128EEENSA_ILi48EEENSA_ILi256EEEEEENS_10bfloat16_tENS5_IJlSC_lEEESK_SL_NS4_8TiledMMAINS4_8MMA_AtomIJNS4_4SM904GMMA27MMA_64x16x16_F32BF16BF16_SSILNSP_5MajorE0ELSR_0ELNSP_7ScaleInE1ELSS_1EEEEEENS4_6LayoutISD_NS5_IJSC_NSA_ILi0EEESW_EEEEENS5_IJNS4_10UnderscoreESZ_SZ_EEEEENS4_13SM90_TMA_LOADENS4_14ComposedLayoutINS4_7SwizzleILi3ELi4ELi3EEENS4_18smem_ptr_flag_bitsILi16EEENSV_INS5_IJNSA_ILi8EEENSA_ILi64EEEEEENS5_IJS19_SC_EEEEEEEvNS4_8identityENS4_23SM90_TMA_LOAD_MULTICASTES1D_vS1E_EENS_8epilogue10collective6detail29Sm90TmaWarpSpecializedAdapterINS1I_15DefaultEpilogueISK_SL_SL_NS1H_6thread17LinearCombinationISK_Li1EffLNS1M_9ScaleType4KindE0ELNS_15FloatRoundStyleE2ESK_EENS1_15EpilogueDefaultEEEEEvvEEEEvNT_6ParamsE,"aw",@nobits
	.sectionflags	@""
	.align	16
	.zero		1024


//--------------------- .nv.shared.reserved.0     --------------------------
	.section	.nv.shared.reserved.0,"aw",@nobits
	.weak		__nv_reservedSMEM_offset_0_alias
	.size		__nv_reservedSMEM_offset_0_alias, 0, 0
	.other		__nv_reservedSMEM_offset_0_alias,@"STO_CUDA_RESERVED_SHARED STV_DEFAULT"
__nv_reservedSMEM_offset_0_alias:
	.zero		0


//--------------------- .nv.global                --------------------------
	.section	.nv.global,"aw",@nobits
.nv.global:
	.type		_ZN39_INTERNAL_5d0f8905_4_k_cu_04ff8e22_85934cute1_E,@object
	.size		_ZN39_INTERNAL_5d0f8905_4_k_cu_04ff8e22_85934cute1_E,(_ZN39_INTERNAL_5d0f8905_4_k_cu_04ff8e22_85934cuda3std3__45__cpo6cbeginE - _ZN39_INTERNAL_5d0f8905_4_k_cu_04ff8e22_85934cute1_E)
_ZN39_INTERNAL_5d0f8905_4_k_cu_04ff8e22_85934cute1_E:
	.zero		1
	.type		_ZN39_INTERNAL_5d0f8905_4_k_cu_04ff8e22_85934cuda3std3__45__cpo6cbeginE,@object
	.size		_ZN39_INTERNAL_5d0f8905_4_k_cu_04ff8e22_85934cuda3std3__45__cpo6cbeginE,(_ZN39_INTERNAL_5d0f8905_4_k_cu_04ff8e22_85934cuda3std3__48in_placeE - _ZN39_INTERNAL_5d0f8905_4_k_cu_04ff8e22_85934cuda3std3__45__cpo6cbeginE)
_ZN39_INTERNAL_5d0f8905_4_k_cu_04ff8e22_85934cuda3std3__45__cpo6cbeginE:
	.zero		1
	.type		_ZN39_INTERNAL_5d0f8905_4_k_cu_04ff8e22_85934cuda3std3__48in_placeE,@object
	.size		_ZN39_INTERNAL_5d0f8905_4_k_cu_04ff8e22_85934cuda3std3__48in_placeE,(_ZN39_INTERNAL_5d0f8905_4_k_cu_04ff8e22_85934cuda3std6ranges3__45__cpo9iter_moveE - _ZN39_INTERNAL_5d0f8905_4_k_cu_04ff8e22_85934cuda3std3__48in_placeE)
_ZN39_INTERNAL_5d0f8905_4_k_cu_04ff8e22_85934cuda3std3__48in_placeE:
	.zero		1
	.type		_ZN39_INTERNAL_5d0f8905_4_k_cu_04ff8e22_85934cuda3std6ranges3__45__cpo9iter_moveE,@object
	.size		_ZN39_INTERNAL_5d0f8905_4_k_cu_04ff8e22_85934cuda3std6ranges3__45__cpo9iter_moveE,(_ZN39_INTERNAL_5d0f8905_4_k_cu_04ff8e22_85934cuda3std3__45__cpo5beginE - _ZN39_INTERNAL_5d0f8905_4_k_cu_04ff8e22_85934cuda3std6ranges3__45__cpo9iter_moveE)
_ZN39_INTERNAL_5d0f8905_4_k_cu_04ff8e22_85934cuda3std6ranges3__45__cpo9iter_moveE:
	.zero		1
	.type		_ZN39_INTERNAL_5d0f8905_4_k_cu_04ff8e22_85934cuda3std3__45__cpo5beginE,@object
	.size		_ZN39_INTERNAL_5d0f8905_4_k_cu_04ff8e22_85934cuda3std3__45__cpo5beginE,(_ZN39_INTERNAL_5d0f8905_4_k_cu_04ff8e22_85934cuda3std3__441_GLOBAL__N__5d0f8905_4_k_cu_04ff8e22_85936ignoreE - _ZN39_INTERNAL_5d0f8905_4_k_cu_04ff8e22_85934cuda3std3__45__cpo5beginE)
_ZN39_INTERNAL_5d0f8905_4_k_cu_04ff8e22_85934cuda3std3__45__cpo5beginE:
	.zero		1
	.type		_ZN39_INTERNAL_5d0f8905_4_k_cu_04ff8e22_85934cuda3std3__441_GLOBAL__N__5d0f8905_4_k_cu_04ff8e22_85936ignoreE,@object
	.size		_ZN39_INTERNAL_5d0f8905_4_k_cu_04ff8e22_85934cuda3std3__441_GLOBAL__N__5d0f8905_4_k_cu_04ff8e22_85936ignoreE,(_ZN39_INTERNAL_5d0f8905_4_k_cu_04ff8e22_85934cute7productE - _ZN39_INTERNAL_5d0f8905_4_k_cu_04ff8e22_85934cuda3std3__441_GLOBAL__N__5d0f8905_4_k_cu_04ff8e22_85936ignoreE)
_ZN39_INTERNAL_5d0f8905_4_k_cu_04ff8e22_85934cuda3std3__441_GLOBAL__N__5d0f8905_4_k_cu_04ff8e22_85936ignoreE:
	.zero		1
	.type		_ZN39_INTERNAL_5d0f8905_4_k_cu_04ff8e22_85934cute7productE,@object
	.size		_ZN39_INTERNAL_5d0f8905_4_k_cu_04ff8e22_85934cute7productE,(_ZN39_INTERNAL_5d0f8905_4_k_cu_04ff8e22_85934cuda3std3__45__cpo3endE - _ZN39_INTERNAL_5d0f8905_4_k_cu_04ff8e22_85934cute7productE)
_ZN39_INTERNAL_5d0f8905_4_k_cu_04ff8e22_85934cute7productE:
	.zero		1
	.type		_ZN39_INTERNAL_5d0f8905_4_k_cu_04ff8e22_85934cuda3std3__45__cpo3endE,@object
	.size		_ZN39_INTERNAL_5d0f8905_4_k_cu_04ff8e22_85934cuda3std3__45__cpo3endE,(_ZN39_INTERNAL_5d0f8905_4_k_cu_04ff8e22_85934cuda3std3__419piecewise_constructE - _ZN39_INTERNAL_5d0f8905_4_k_cu_04ff8e22_85934cuda3std3__45__cpo3endE)
_ZN39_INTERNAL_5d0f8905_4_k_cu_04ff8e22_85934cuda3std3__45__cpo3endE:
	.zero		1
	.type		_ZN39_INTERNAL_5d0f8905_4_k_cu_04ff8e22_85934cuda3std3__419piecewise_constructE,@object
	.size		_ZN39_INTERNAL_5d0f8905_4_k_cu_04ff8e22_85934cuda3std3__419piecewise_constructE,(_ZN39_INTERNAL_5d0f8905_4_k_cu_04ff8e22_85934cuda3std3__45__cpo4cendE - _ZN39_INTERNAL_5d0f8905_4_k_cu_04ff8e22_85934cuda3std3__419piecewise_constructE)
_ZN39_INTERNAL_5d0f8905_4_k_cu_04ff8e22_85934cuda3std3__419piecewise_constructE:
	.zero		1
	.type		_ZN39_INTERNAL_5d0f8905_4_k_cu_04ff8e22_85934cuda3std3__45__cpo4cendE,@object
	.size		_ZN39_INTERNAL_5d0f8905_4_k_cu_04ff8e22_85934cuda3std3__45__cpo4cendE,(_ZN39_INTERNAL_5d0f8905_4_k_cu_04ff8e22_85934cuda3std6ranges3__45__cpo4swapE - _ZN39_INTERNAL_5d0f8905_4_k_cu_04ff8e22_85934cuda3std3__45__cpo4cendE)
_ZN39_INTERNAL_5d0f8905_4_k_cu_04ff8e22_85934cuda3std3__45__cpo4cendE:
	.zero		1
	.type		_ZN39_INTERNAL_5d0f8905_4_k_cu_04ff8e22_85934cuda3std6ranges3__45__cpo4swapE,@object
	.size		_ZN39_INTERNAL_5d0f8905_4_k_cu_04ff8e22_85934cuda3std6ranges3__45__cpo4swapE,(.L_8 - _ZN39_INTERNAL_5d0f8905_4_k_cu_04ff8e22_85934cuda3std6ranges3__45__cpo4swapE)
_ZN39_INTERNAL_5d0f8905_4_k_cu_04ff8e22_85934cuda3std6ranges3__45__cpo4swapE:
	.zero		1
.L_8:


//--------------------- .nv.constant0._ZN7cutlass13device_kernelINS_4gemm6kernel13GemmUniversalIN4cute5tupleIJiiiiEEENS1_10collective13CollectiveMmaINS1_34MainloopSm90TmaGmmaWarpSpecializedILi2ENS5_IJNS4_1CILi2EEENSA_ILi1EEESC_EEENS1_35KernelTmaWarpSpecializedCooperativeEEENS5_IJNSA_ILi128EEENSA_ILi48EEENSA_ILi256EEEEEENS_10bfloat16_tENS5_IJlSC_lEEESK_SL_NS4_8TiledMMAINS4_8MMA_AtomIJNS4_4SM904GMMA27MMA_64x16x16_F32BF16BF16_SSILNSP_5MajorE0ELSR_0ELNSP_7ScaleInE1ELSS_1EEEEEENS4_6LayoutISD_NS5_IJSC_NSA_ILi0EEESW_EEEEENS5_IJNS4_10UnderscoreESZ_SZ_EEEEENS4_13SM90_TMA_LOADENS4_14ComposedLayoutINS4_7SwizzleILi3ELi4ELi3EEENS4_18smem_ptr_flag_bitsILi16EEENSV_INS5_IJNSA_ILi8EEENSA_ILi64EEEEEENS5_IJS19_SC_EEEEEEEvNS4_8identityENS4_23SM90_TMA_LOAD_MULTICASTES1D_vS1E_EENS_8epilogue10collective6detail29Sm90TmaWarpSpecializedAdapterINS1I_15DefaultEpilogueISK_SL_SL_NS1H_6thread17LinearCombinationISK_Li1EffLNS1M_9ScaleType4KindE0ELNS_15FloatRoundStyleE2ESK_EENS1_15EpilogueDefaultEEEEEvvEEEEvNT_6ParamsE --------------------------
	.section	.nv.constant0._ZN7cutlass13device_kernelINS_4gemm6kernel13GemmUniversalIN4cute5tupleIJiiiiEEENS1_10collective13CollectiveMmaINS1_34MainloopSm90TmaGmmaWarpSpecializedILi2ENS5_IJNS4_1CILi2EEENSA_ILi1EEESC_EEENS1_35KernelTmaWarpSpecializedCooperativeEEENS5_IJNSA_ILi128EEENSA_ILi48EEENSA_ILi256EEEEEENS_10bfloat16_tENS5_IJlSC_lEEESK_SL_NS4_8TiledMMAINS4_8MMA_AtomIJNS4_4SM904GMMA27MMA_64x16x16_F32BF16BF16_SSILNSP_5MajorE0ELSR_0ELNSP_7ScaleInE1ELSS_1EEEEEENS4_6LayoutISD_NS5_IJSC_NSA_ILi0EEESW_EEEEENS5_IJNS4_10UnderscoreESZ_SZ_EEEEENS4_13SM90_TMA_LOADENS4_14ComposedLayoutINS4_7SwizzleILi3ELi4ELi3EEENS4_18smem_ptr_flag_bitsILi16EEENSV_INS5_IJNSA_ILi8EEENSA_ILi64EEEEEENS5_IJS19_SC_EEEEEEEvNS4_8identityENS4_23SM90_TMA_LOAD_MULTICASTES1D_vS1E_EENS_8epilogue10collective6detail29Sm90TmaWarpSpecializedAdapterINS1I_15DefaultEpilogueISK_SL_SL_NS1H_6thread17LinearCombinationISK_Li1EffLNS1M_9ScaleType4KindE0ELNS_15FloatRoundStyleE2ESK_EENS1_15EpilogueDefaultEEEEEvvEEEEvNT_6ParamsE,"a",@progbits
	.sectionflags	@""
	.align	4
.nv.constant0._ZN7cutlass13device_kernelINS_4gemm6kernel13GemmUniversalIN4cute5tupleIJiiiiEEENS1_10collective13CollectiveMmaINS1_34MainloopSm90TmaGmmaWarpSpecializedILi2ENS5_IJNS4_1CILi2EEENSA_ILi1EEESC_EEENS1_35KernelTmaWarpSpecializedCooperativeEEENS5_IJNSA_ILi128EEENSA_ILi48EEENSA_ILi256EEEEEENS_10bfloat16_tENS5_IJlSC_lEEESK_SL_NS4_8TiledMMAINS4_8MMA_AtomIJNS4_4SM904GMMA27MMA_64x16x16_F32BF16BF16_SSILNSP_5MajorE0ELSR_0ELNSP_7ScaleInE1ELSS_1EEEEEENS4_6LayoutISD_NS5_IJSC_NSA_ILi0EEESW_EEEEENS5_IJNS4_10UnderscoreESZ_SZ_EEEEENS4_13SM90_TMA_LOADENS4_14ComposedLayoutINS4_7SwizzleILi3ELi4ELi3EEENS4_18smem_ptr_flag_bitsILi16EEENSV_INS5_IJNSA_ILi8EEENSA_ILi64EEEEEENS5_IJS19_SC_EEEEEEEvNS4_8identityENS4_23SM90_TMA_LOAD_MULTICASTES1D_vS1E_EENS_8epilogue10collective6detail29Sm90TmaWarpSpecializedAdapterINS1I_15DefaultEpilogueISK_SL_SL_NS1H_6thread17LinearCombinationISK_Li1EffLNS1M_9ScaleType4KindE0ELNS_15FloatRoundStyleE2ESK_EENS1_15EpilogueDefaultEEEEEvvEEEEvNT_6ParamsE:
	.zero		1664


//--------------------- SYMBOLS --------------------------

	.type		.nv.reservedSmem.offset0,@object
	.size		.nv.reservedSmem.offset0,0x4
	.type		__assertfail,@function
